	.target	sm_100a

	.elftype	@"ET_EXEC"


//--------------------- .note.nv.tkinfo           --------------------------
	.section	.note.nv.tkinfo,"",@"SHT_NOTE"
	.sectionflags	@"SHF_NOTE_NV_TKINFO"
	.tkinfo
        /*0018*/ 	.word	0x00000002
        /*0030*/ 	.string	""
        /*0030*/ 	.string	"ptxas"
        /*0030*/ 	.string	"Cuda compilation tools, release 13.0, V13.0.88"
        /*0030*/ 	.string	"Build cuda_13.0.r13.0/compiler.36424714_0"
        /*0030*/ 	.string	"-arch sm_100a -m 64 "



//--------------------- .note.nv.cuinfo           --------------------------
	.section	.note.nv.cuinfo,"",@"SHT_NOTE"
	.sectionflags	@"SHF_NOTE_NV_CUINFO"
        /*0018*/ 	.short	0x0002
        /*001a*/ 	.short	0x0064
        /*001c*/ 	.short	0x0082
	.zero		2


//--------------------- .nv.info                  --------------------------
	.section	.nv.info,"",@"SHT_CUDA_INFO"
	.align	4


	//----- nvinfo : EIATTR_REGCOUNT
	.align		4
        /*0000*/ 	.byte	0x04, 0x2f
        /*0002*/ 	.short	(.L_19 - .L_18)
	.align		4
.L_18:
        /*0004*/ 	.word	index@(_ZN7cutlass13device_kernelINS_4gemm6kernel13GemmUniversalIN4cute5tupleIJiiiiEEENS1_10collective13CollectiveMmaINS1_35MainloopSm100TmaUmmaWarpSpecializedILi2ELi2ELi4ENS5_IJNS4_1CILi4EEENSA_ILi2EEENSA_ILi1EEEEEEEENS5_IJNSA_ILi128EEESG_NSA_ILi64EEEEEENS_6half_tENS5_IJlSD_lEEESJ_SK_NS4_8TiledMMAINS4_8MMA_AtomIJNS4_26SM100_MMA_F16BF16_2x1SM_SSISJ_SJ_fLi128ELi128ELNS4_4UMMA5MajorE0ELSP_0ELNSO_7ScaleInE0ELSQ_0EEEEEENS4_6LayoutINS5_IJSD_SD_SD_EEENS5_IJNSA_ILi0EEESV_SV_EEEEENS5_IJNS4_10UnderscoreESY_SY_EEEEENS4_28SM100_TMA_2SM_LOAD_MULTICASTENS4_14ComposedLayoutINS4_7SwizzleILi3ELi4ELi3EEENS4_18smem_ptr_flag_bitsILi16EEENST_INS5_IJNSA_ILi8EEESH_EEENS5_IJSH_SD_EEEEEEEvNS4_8identityES11_S1B_vS1C_EENS_8epilogue10collective18CollectiveEpilogueINS1E_23Sm100TmaWarpSpecializedILi4ELi2ELi16ELb1ELb0EEEJNS5_IJSH_SG_SH_EEENS5_IJNST_ISH_SD_EENST_INS5_IJNSA_ILi16EEESC_EEENS5_IJSD_SH_EEEEEEEESJ_SK_SJ_SK_NS1E_6fusion15FusionCallbacksIS1I_NS1Q_17LinearCombinationISJ_fSJ_fLNS_15FloatRoundStyleE2EEES1J_S1P_JEEENS4_5SM1004TMEM4LOAD26SM100_TMEM_LOAD_32dp32b16xENS4_13SM90_TMA_LOADENS12_INS13_ILi1ELi4ELi3EEES16_NST_INS5_IJS17_S1L_EEENS5_IJS1L_SD_EEEEEEENS4_39AutoVectorizingCopyWithAssumedAlignmentILi128EEENS4_14SM90_TMA_STOREES25_S27_S27_EEEvvEEEEvNT_6ParamsE)
        /*0008*/ 	.word	0x00000045


	//----- nvinfo : EIATTR_FRAME_SIZE
	.align		4
.L_19:
        /*000c*/ 	.byte	0x04, 0x11
        /*000e*/ 	.short	(.L_21 - .L_20)
	.align		4
.L_20:
        /*0010*/ 	.word	index@($__internal_2_$__cuda_sm10x_tcgen05_guardrail_trap_unallocated_columns_being_dealloced)
        /*0014*/ 	.word	0x00000000


	//----- nvinfo : EIATTR_FRAME_SIZE
	.align		4
.L_21:
        /*0018*/ 	.byte	0x04, 0x11
        /*001a*/ 	.short	(.L_23 - .L_22)
	.align		4
.L_22:
        /*001c*/ 	.word	index@($__internal_1_$__cuda_sm10x_tcgen05_guardrail_trap_phase_invalid_during_alloc)
        /*0020*/ 	.word	0x00000000


	//----- nvinfo : EIATTR_FRAME_SIZE
	.align		4
.L_23:
        /*0024*/ 	.byte	0x04, 0x11
        /*0026*/ 	.short	(.L_25 - .L_24)
	.align		4
.L_24:
        /*0028*/ 	.word	index@($__internal_0_$__cuda_sm10x_tcgen05_guardrail_trap_col_being_dealloced_not_returned_by_alloc)
        /*002c*/ 	.word	0x00000000


	//----- nvinfo : EIATTR_FRAME_SIZE
	.align		4
.L_25:
        /*0030*/ 	.byte	0x04, 0x11
        /*0032*/ 	.short	(.L_27 - .L_26)
	.align		4
.L_26:
        /*0034*/ 	.word	index@(_ZN7cutlass13device_kernelINS_4gemm6kernel13GemmUniversalIN4cute5tupleIJiiiiEEENS1_10collective13CollectiveMmaINS1_35MainloopSm100TmaUmmaWarpSpecializedILi2ELi2ELi4ENS5_IJNS4_1CILi4EEENSA_ILi2EEENSA_ILi1EEEEEEEENS5_IJNSA_ILi128EEESG_NSA_ILi64EEEEEENS_6half_tENS5_IJlSD_lEEESJ_SK_NS4_8TiledMMAINS4_8MMA_AtomIJNS4_26SM100_MMA_F16BF16_2x1SM_SSISJ_SJ_fLi128ELi128ELNS4_4UMMA5MajorE0ELSP_0ELNSO_7ScaleInE0ELSQ_0EEEEEENS4_6LayoutINS5_IJSD_SD_SD_EEENS5_IJNSA_ILi0EEESV_SV_EEEEENS5_IJNS4_10UnderscoreESY_SY_EEEEENS4_28SM100_TMA_2SM_LOAD_MULTICASTENS4_14ComposedLayoutINS4_7SwizzleILi3ELi4ELi3EEENS4_18smem_ptr_flag_bitsILi16EEENST_INS5_IJNSA_ILi8EEESH_EEENS5_IJSH_SD_EEEEEEEvNS4_8identityES11_S1B_vS1C_EENS_8epilogue10collective18CollectiveEpilogueINS1E_23Sm100TmaWarpSpecializedILi4ELi2ELi16ELb1ELb0EEEJNS5_IJSH_SG_SH_EEENS5_IJNST_ISH_SD_EENST_INS5_IJNSA_ILi16EEESC_EEENS5_IJSD_SH_EEEEEEEESJ_SK_SJ_SK_NS1E_6fusion15FusionCallbacksIS1I_NS1Q_17LinearCombinationISJ_fSJ_fLNS_15FloatRoundStyleE2EEES1J_S1P_JEEENS4_5SM1004TMEM4LOAD26SM100_TMEM_LOAD_32dp32b16xENS4_13SM90_TMA_LOADENS12_INS13_ILi1ELi4ELi3EEES16_NST_INS5_IJS17_S1L_EEENS5_IJS1L_SD_EEEEEEENS4_39AutoVectorizingCopyWithAssumedAlignmentILi128EEENS4_14SM90_TMA_STOREES25_S27_S27_EEEvvEEEEvNT_6ParamsE)
        /*0038*/ 	.word	0x00000000


	//----- nvinfo : EIATTR_MIN_STACK_SIZE
	.align		4
.L_27:
        /*003c*/ 	.byte	0x04, 0x12
        /*003e*/ 	.short	(.L_29 - .L_28)
	.align		4
.L_28:
        /*0040*/ 	.word	index@(_ZN7cutlass13device_kernelINS_4gemm6kernel13GemmUniversalIN4cute5tupleIJiiiiEEENS1_10collective13CollectiveMmaINS1_35MainloopSm100TmaUmmaWarpSpecializedILi2ELi2ELi4ENS5_IJNS4_1CILi4EEENSA_ILi2EEENSA_ILi1EEEEEEEENS5_IJNSA_ILi128EEESG_NSA_ILi64EEEEEENS_6half_tENS5_IJlSD_lEEESJ_SK_NS4_8TiledMMAINS4_8MMA_AtomIJNS4_26SM100_MMA_F16BF16_2x1SM_SSISJ_SJ_fLi128ELi128ELNS4_4UMMA5MajorE0ELSP_0ELNSO_7ScaleInE0ELSQ_0EEEEEENS4_6LayoutINS5_IJSD_SD_SD_EEENS5_IJNSA_ILi0EEESV_SV_EEEEENS5_IJNS4_10UnderscoreESY_SY_EEEEENS4_28SM100_TMA_2SM_LOAD_MULTICASTENS4_14ComposedLayoutINS4_7SwizzleILi3ELi4ELi3EEENS4_18smem_ptr_flag_bitsILi16EEENST_INS5_IJNSA_ILi8EEESH_EEENS5_IJSH_SD_EEEEEEEvNS4_8identityES11_S1B_vS1C_EENS_8epilogue10collective18CollectiveEpilogueINS1E_23Sm100TmaWarpSpecializedILi4ELi2ELi16ELb1ELb0EEEJNS5_IJSH_SG_SH_EEENS5_IJNST_ISH_SD_EENST_INS5_IJNSA_ILi16EEESC_EEENS5_IJSD_SH_EEEEEEEESJ_SK_SJ_SK_NS1E_6fusion15FusionCallbacksIS1I_NS1Q_17LinearCombinationISJ_fSJ_fLNS_15FloatRoundStyleE2EEES1J_S1P_JEEENS4_5SM1004TMEM4LOAD26SM100_TMEM_LOAD_32dp32b16xENS4_13SM90_TMA_LOADENS12_INS13_ILi1ELi4ELi3EEES16_NST_INS5_IJS17_S1L_EEENS5_IJS1L_SD_EEEEEEENS4_39AutoVectorizingCopyWithAssumedAlignmentILi128EEENS4_14SM90_TMA_STOREES25_S27_S27_EEEvvEEEEvNT_6ParamsE)
        /*0044*/ 	.word	0x00000000
.L_29:


//--------------------- .nv.compat                --------------------------
	.section	.nv.compat,"",@"SHT_CUDA_COMPAT_INFO"
	.align	4
        /*0000*/ 	.byte	0x02, 0x09, 0x01, 0x00, 0x02, 0x02, 0x02, 0x00, 0x02, 0x05, 0x05, 0x00, 0x03, 0x07, 0x01, 0x01
        /*0010*/ 	.byte	0x02, 0x03, 0x01, 0x00, 0x02, 0x06, 0x01, 0x00, 0x04, 0x0b, 0x08, 0x00, 0x09, 0x00, 0x00, 0x00
        /*0020*/ 	.byte	0x00, 0x00, 0x00, 0x00


//--------------------- .nv.info._ZN7cutlass13device_kernelINS_4gemm6kernel13GemmUniversalIN4cute5tupleIJiiiiEEENS1_10collective13CollectiveMmaINS1_35MainloopSm100TmaUmmaWarpSpecializedILi2ELi2ELi4ENS5_IJNS4_1CILi4EEENSA_ILi2EEENSA_ILi1EEEEEEEENS5_IJNSA_ILi128EEESG_NSA_ILi64EEEEEENS_6half_tENS5_IJlSD_lEEESJ_SK_NS4_8TiledMMAINS4_8MMA_AtomIJNS4_26SM100_MMA_F16BF16_2x1SM_SSISJ_SJ_fLi128ELi128ELNS4_4UMMA5MajorE0ELSP_0ELNSO_7ScaleInE0ELSQ_0EEEEEENS4_6LayoutINS5_IJSD_SD_SD_EEENS5_IJNSA_ILi0EEESV_SV_EEEEENS5_IJNS4_10UnderscoreESY_SY_EEEEENS4_28SM100_TMA_2SM_LOAD_MULTICASTENS4_14ComposedLayoutINS4_7SwizzleILi3ELi4ELi3EEENS4_18smem_ptr_flag_bitsILi16EEENST_INS5_IJNSA_ILi8EEESH_EEENS5_IJSH_SD_EEEEEEEvNS4_8identityES11_S1B_vS1C_EENS_8epilogue10collective18CollectiveEpilogueINS1E_23Sm100TmaWarpSpecializedILi4ELi2ELi16ELb1ELb0EEEJNS5_IJSH_SG_SH_EEENS5_IJNST_ISH_SD_EENST_INS5_IJNSA_ILi16EEESC_EEENS5_IJSD_SH_EEEEEEEESJ_SK_SJ_SK_NS1E_6fusion15FusionCallbacksIS1I_NS1Q_17LinearCombinationISJ_fSJ_fLNS_15FloatRoundStyleE2EEES1J_S1P_JEEENS4_5SM1004TMEM4LOAD26SM100_TMEM_LOAD_32dp32b16xENS4_13SM90_TMA_LOADENS12_INS13_ILi1ELi4ELi3EEES16_NST_INS5_IJS17_S1L_EEENS5_IJS1L_SD_EEEEEEENS4_39AutoVectorizingCopyWithAssumedAlignmentILi128EEENS4_14SM90_TMA_STOREES25_S27_S27_EEEvvEEEEvNT_6ParamsE --------------------------
	.section	.nv.info._ZN7cutlass13device_kernelINS_4gemm6kernel13GemmUniversalIN4cute5tupleIJiiiiEEENS1_10collective13CollectiveMmaINS1_35MainloopSm100TmaUmmaWarpSpecializedILi2ELi2ELi4ENS5_IJNS4_1CILi4EEENSA_ILi2EEENSA_ILi1EEEEEEEENS5_IJNSA_ILi128EEESG_NSA_ILi64EEEEEENS_6half_tENS5_IJlSD_lEEESJ_SK_NS4_8TiledMMAINS4_8MMA_AtomIJNS4_26SM100_MMA_F16BF16_2x1SM_SSISJ_SJ_fLi128ELi128ELNS4_4UMMA5MajorE0ELSP_0ELNSO_7ScaleInE0ELSQ_0EEEEEENS4_6LayoutINS5_IJSD_SD_SD_EEENS5_IJNSA_ILi0EEESV_SV_EEEEENS5_IJNS4_10UnderscoreESY_SY_EEEEENS4_28SM100_TMA_2SM_LOAD_MULTICASTENS4_14ComposedLayoutINS4_7SwizzleILi3ELi4ELi3EEENS4_18smem_ptr_flag_bitsILi16EEENST_INS5_IJNSA_ILi8EEESH_EEENS5_IJSH_SD_EEEEEEEvNS4_8identityES11_S1B_vS1C_EENS_8epilogue10collective18CollectiveEpilogueINS1E_23Sm100TmaWarpSpecializedILi4ELi2ELi16ELb1ELb0EEEJNS5_IJSH_SG_SH_EEENS5_IJNST_ISH_SD_EENST_INS5_IJNSA_ILi16EEESC_EEENS5_IJSD_SH_EEEEEEEESJ_SK_SJ_SK_NS1E_6fusion15FusionCallbacksIS1I_NS1Q_17LinearCombinationISJ_fSJ_fLNS_15FloatRoundStyleE2EEES1J_S1P_JEEENS4_5SM1004TMEM4LOAD26SM100_TMEM_LOAD_32dp32b16xENS4_13SM90_TMA_LOADENS12_INS13_ILi1ELi4ELi3EEES16_NST_INS5_IJS17_S1L_EEENS5_IJS1L_SD_EEEEEEENS4_39AutoVectorizingCopyWithAssumedAlignmentILi128EEENS4_14SM90_TMA_STOREES25_S27_S27_EEEvvEEEEvNT_6ParamsE,"",@"SHT_CUDA_INFO"
	.sectionflags	@""
	.align	4


	//----- nvinfo : EIATTR_CUDA_API_VERSION
	.align		4
        /*0000*/ 	.byte	0x04, 0x37
        /*0002*/ 	.short	(.L_31 - .L_30)
.L_30:
        /*0004*/ 	.word	0x00000082


	//----- nvinfo : EIATTR_KPARAM_INFO
	.align		4
.L_31:
        /*0008*/ 	.byte	0x04, 0x17
        /*000a*/ 	.short	(.L_33 - .L_32)
.L_32:
        /*000c*/ 	.word	0x00000000
        /*0010*/ 	.short	0x0000
        /*0012*/ 	.short	0x0000
        /*0014*/ 	.byte	0x00, 0xf0, 0x01, 0x20


	//----- nvinfo : EIATTR_AT_ENTRY_FRAGMENTS
	.align		4
.L_33:
        /*0018*/ 	.byte	0x04, 0x4f
        /*001a*/ 	.short	(.L_35 - .L_34)


	//   ....[0]....
.L_34:
        /*001c*/ 	.word	0x00000007


	//----- nvinfo : EIATTR_RESERVED_SMEM_USED
	.align		4
.L_35:
        /*0020*/ 	.byte	0x01, 0x41
	.zero		2


	//----- nvinfo : EIATTR_SPARSE_MMA_MASK
	.align		4
        /*0024*/ 	.byte	0x03, 0x50
        /*0026*/ 	.short	0x0000


	//----- nvinfo : EIATTR_TCGEN05_2CTA_USED
	.align		4
        /*0028*/ 	.byte	0x01, 0x52
	.zero		2


	//----- nvinfo : EIATTR_MAXREG_COUNT
	.align		4
        /*002c*/ 	.byte	0x03, 0x1b
        /*002e*/ 	.short	0x00ff


	//----- nvinfo : EIATTR_NUM_BARRIERS
	.align		4
        /*0030*/ 	.byte	0x02, 0x4c
        /*0032*/ 	.byte	0x07
	.zero		1


	//----- nvinfo : EIATTR_EXTERNS
	.align		4
        /*0034*/ 	.byte	0x04, 0x0f
        /*0036*/ 	.short	(.L_37 - .L_36)


	//   ....[0]....
	.align		4
.L_36:
        /*0038*/ 	.word	index@(__assertfail)


	//----- nvinfo : EIATTR_MERCURY_ISA_VERSION
	.align		4
.L_37:
        /*003c*/ 	.byte	0x03, 0x5f
        /*003e*/ 	.short	0x0101


	//----- nvinfo : EIATTR_INT_WARP_WIDE_INSTR_OFFSETS
	.align		4
        /*0040*/ 	.byte	0x04, 0x31
        /*0042*/ 	.short	(.L_39 - .L_38)


	//   ....[0]....
.L_38:
        /*0044*/ 	.word	0x00000d20


	//   ....[1]....
        /*0048*/ 	.word	0x00000dc0


	//   ....[2]....
        /*004c*/ 	.word	0x00004350


	//   ....[3]....
        /*0050*/ 	.word	0x00004380


	//   ....[4]....
        /*0054*/ 	.word	0x000043a0


	//   ....[5]....
        /*0058*/ 	.word	0x00004ee0


	//   ....[6]....
        /*005c*/ 	.word	0x00004f80


	//   ....[7]....
        /*0060*/ 	.word	0x00005040


	//   ....[8]....
        /*0064*/ 	.word	0x000050b0


	//   ....[9]....
        /*0068*/ 	.word	0x00005170


	//   ....[10]....
        /*006c*/ 	.word	0x00005210


	//   ....[11]....
        /*0070*/ 	.word	0x00005280


	//   ....[12]....
        /*0074*/ 	.word	0x00005340


	//   ....[13]....
        /*0078*/ 	.word	0x000053e0


	//   ....[14]....
        /*007c*/ 	.word	0x00005480


	//   ....[15]....
        /*0080*/ 	.word	0x00005570


	//   ....[16]....
        /*0084*/ 	.word	0x00005640


	//----- nvinfo : EIATTR_COOP_GROUP_MASK_REGIDS
	.align		4
.L_39:
        /*0088*/ 	.byte	0x04, 0x29
        /*008a*/ 	.short	(.L_41 - .L_40)


	//   ....[0]....
.L_40:
        /*008c*/ 	.word	0xffffffff


	//   ....[1]....
        /*0090*/ 	.word	0xffffffff


	//   ....[2]....
        /*0094*/ 	.word	0xffffffff


	//   ....[3]....
        /*0098*/ 	.word	0xffffffff


	//   ....[4]....
        /*009c*/ 	.word	0xffffffff


	//   ....[5]....
        /*00a0*/ 	.word	0xffffffff


	//   ....[6]....
        /*00a4*/ 	.word	0xffffffff


	//   ....[7]....
        /*00a8*/ 	.word	0xffffffff


	//   ....[8]....
        /*00ac*/ 	.word	0xffffffff


	//   ....[9]....
        /*00b0*/ 	.word	0xffffffff


	//   ....[10]....
        /*00b4*/ 	.word	0xffffffff


	//   ....[11]....
        /*00b8*/ 	.word	0xffffffff


	//   ....[12]....
        /*00bc*/ 	.word	0xffffffff


	//   ....[13]....
        /*00c0*/ 	.word	0xffffffff


	//----- nvinfo : EIATTR_COOP_GROUP_INSTR_OFFSETS
	.align		4
.L_41:
        /*00c4*/ 	.byte	0x04, 0x28
        /*00c6*/ 	.short	(.L_43 - .L_42)


	//   ....[0]....
.L_42:
        /*00c8*/ 	.word	0x000000b0


	//   ....[1]....
        /*00cc*/ 	.word	0x00000510


	//   ....[2]....
        /*00d0*/ 	.word	0x00000690


	//   ....[3]....
        /*00d4*/ 	.word	0x00000820


	//   ....[4]....
        /*00d8*/ 	.word	0x00000910


	//   ....[5]....
        /*00dc*/ 	.word	0x00000a70


	//   ....[6]....
        /*00e0*/ 	.word	0x00000c00


	//   ....[7]....
        /*00e4*/ 	.word	0x00000e40


	//   ....[8]....
        /*00e8*/ 	.word	0x000023a0


	//   ....[9]....
        /*00ec*/ 	.word	0x00003130


	//   ....[10]....
        /*00f0*/ 	.word	0x00003600


	//   ....[11]....
        /*00f4*/ 	.word	0x00003630


	//   ....[12]....
        /*00f8*/ 	.word	0x00004250


	//   ....[13]....
        /*00fc*/ 	.word	0x00004460


	//----- nvinfo : EIATTR_VRC_CTA_INIT_COUNT
	.align		4
.L_43:
        /*0100*/ 	.byte	0x02, 0x4a
        /*0102*/ 	.byte	0x80
	.zero		1


	//----- nvinfo : EIATTR_SYSCALL_OFFSETS
	.align		4
        /*0104*/ 	.byte	0x04, 0x46
        /*0106*/ 	.short	(.L_45 - .L_44)


	//   ....[0]....
.L_44:
        /*0108*/ 	.word	0x000061c0


	//   ....[1]....
        /*010c*/ 	.word	0x000062b0


	//   ....[2]....
        /*0110*/ 	.word	0x000069e0


	//   ....[3]....
        /*0114*/ 	.word	0x00007310


	//   ....[4]....
        /*0118*/ 	.word	0x00007be0


	//   ....[5]....
        /*011c*/ 	.word	0x000084b0


	//----- nvinfo : EIATTR_MBARRIER_INSTR_OFFSETS
	.align		4
.L_45:
        /*0120*/ 	.byte	0x04, 0x39
        /*0122*/ 	.short	(.L_47 - .L_46)


	//   ....[0]....
.L_46:
        /*0124*/ 	.word	0x00000640
        /*0128*/ 	.word	0x000000ff
        /*012c*/ 	.word	0x00000000
        /*0130*/ 	.short	0x0100
        /*0132*/ 	.byte	0x04
	.zero		1


	//   ....[1]....
        /*0134*/ 	.word	0x00000650
        /*0138*/ 	.word	0x000000ff
        /*013c*/ 	.word	0x00000010
        /*0140*/ 	.short	0x0100
        /*0142*/ 	.byte	0x04
	.zero		1


	//   ....[2]....
        /*0144*/ 	.word	0x00000660
        /*0148*/ 	.word	0x000000ff
        /*014c*/ 	.word	0x00000008
        /*0150*/ 	.short	0x0100
        /*0152*/ 	.byte	0x04
	.zero		1


	//   ....[3]....
        /*0154*/ 	.word	0x00000670
        /*0158*/ 	.word	0x000000ff
        /*015c*/ 	.word	0x00000018
        /*0160*/ 	.short	0x0100
        /*0162*/ 	.byte	0x04
	.zero		1


	//   ....[4]....
        /*0164*/ 	.word	0x00000790
        /*0168*/ 	.word	0x000000ff
        /*016c*/ 	.word	0x00000020
        /*0170*/ 	.short	0x0100
        /*0172*/ 	.byte	0x04
	.zero		1


	//   ....[5]....
        /*0174*/ 	.word	0x000007a0
        /*0178*/ 	.word	0x000000ff
        /*017c*/ 	.word	0x00000040
        /*0180*/ 	.short	0x0100
        /*0182*/ 	.byte	0x04
	.zero		1


	//   ....[6]....
        /*0184*/ 	.word	0x000007b0
        /*0188*/ 	.word	0x000000ff
        /*018c*/ 	.word	0x00000028
        /*0190*/ 	.short	0x0100
        /*0192*/ 	.byte	0x04
	.zero		1


	//   ....[7]....
        /*0194*/ 	.word	0x000007c0
        /*0198*/ 	.word	0x000000ff
        /*019c*/ 	.word	0x00000048
        /*01a0*/ 	.short	0x0100
        /*01a2*/ 	.byte	0x04
	.zero		1


	//   ....[8]....
        /*01a4*/ 	.word	0x000007d0
        /*01a8*/ 	.word	0x000000ff
        /*01ac*/ 	.word	0x00000030
        /*01b0*/ 	.short	0x0100
        /*01b2*/ 	.byte	0x04
	.zero		1


	//   ....[9]....
        /*01b4*/ 	.word	0x000007e0
        /*01b8*/ 	.word	0x000000ff
        /*01bc*/ 	.word	0x00000050
        /*01c0*/ 	.short	0x0100
        /*01c2*/ 	.byte	0x04
	.zero		1


	//   ....[10]....
        /*01c4*/ 	.word	0x000007f0
        /*01c8*/ 	.word	0x000000ff
        /*01cc*/ 	.word	0x00000038
        /*01d0*/ 	.short	0x0100
        /*01d2*/ 	.byte	0x04
	.zero		1


	//   ....[11]....
        /*01d4*/ 	.word	0x00000800
        /*01d8*/ 	.word	0x000000ff
        /*01dc*/ 	.word	0x00000058
        /*01e0*/ 	.short	0x0100
        /*01e2*/ 	.byte	0x04
	.zero		1


	//   ....[12]....
        /*01e4*/ 	.word	0x000008e0
        /*01e8*/ 	.word	0x000000ff
        /*01ec*/ 	.word	0x00000060
        /*01f0*/ 	.short	0x0100
        /*01f2*/ 	.byte	0x06
	.zero		1


	//   ....[13]....
        /*01f4*/ 	.word	0x000008f0
        /*01f8*/ 	.word	0x000000ff
        /*01fc*/ 	.word	0x00000068
        /*0200*/ 	.short	0x0100
        /*0202*/ 	.byte	0x06
	.zero		1


	//   ....[14]....
        /*0204*/ 	.word	0x00000a20
        /*0208*/ 	.word	0x000000ff
        /*020c*/ 	.word	0x00000070
        /*0210*/ 	.short	0x0100
        /*0212*/ 	.byte	0x06
	.zero		1


	//   ....[15]....
        /*0214*/ 	.word	0x00000a30
        /*0218*/ 	.word	0x000000ff
        /*021c*/ 	.word	0x00000080
        /*0220*/ 	.short	0x0100
        /*0222*/ 	.byte	0x06
	.zero		1


	//   ....[16]....
        /*0224*/ 	.word	0x00000a40
        /*0228*/ 	.word	0x000000ff
        /*022c*/ 	.word	0x00000078
        /*0230*/ 	.short	0x0100
        /*0232*/ 	.byte	0x06
	.zero		1


	//   ....[17]....
        /*0234*/ 	.word	0x00000a50
        /*0238*/ 	.word	0x000000ff
        /*023c*/ 	.word	0x00000088
        /*0240*/ 	.short	0x0100
        /*0242*/ 	.byte	0x06
	.zero		1


	//   ....[18]....
        /*0244*/ 	.word	0x00000b70
        /*0248*/ 	.word	0x000000ff
        /*024c*/ 	.word	0x00000090
        /*0250*/ 	.short	0x0100
        /*0252*/ 	.byte	0x04
	.zero		1


	//   ....[19]....
        /*0254*/ 	.word	0x00000b80
        /*0258*/ 	.word	0x000000ff
        /*025c*/ 	.word	0x000000b0
        /*0260*/ 	.short	0x0100
        /*0262*/ 	.byte	0x04
	.zero		1


	//   ....[20]....
        /*0264*/ 	.word	0x00000b90
        /*0268*/ 	.word	0x000000ff
        /*026c*/ 	.word	0x00000098
        /*0270*/ 	.short	0x0100
        /*0272*/ 	.byte	0x04
	.zero		1


	//   ....[21]....
        /*0274*/ 	.word	0x00000ba0
        /*0278*/ 	.word	0x000000ff
        /*027c*/ 	.word	0x000000b8
        /*0280*/ 	.short	0x0100
        /*0282*/ 	.byte	0x04
	.zero		1


	//   ....[22]....
        /*0284*/ 	.word	0x00000bb0
        /*0288*/ 	.word	0x000000ff
        /*028c*/ 	.word	0x000000a0
        /*0290*/ 	.short	0x0100
        /*0292*/ 	.byte	0x04
	.zero		1


	//   ....[23]....
        /*0294*/ 	.word	0x00000bc0
        /*0298*/ 	.word	0x000000ff
        /*029c*/ 	.word	0x000000c0
        /*02a0*/ 	.short	0x0100
        /*02a2*/ 	.byte	0x04
	.zero		1


	//   ....[24]....
        /*02a4*/ 	.word	0x00000bd0
        /*02a8*/ 	.word	0x000000ff
        /*02ac*/ 	.word	0x000000a8
        /*02b0*/ 	.short	0x0100
        /*02b2*/ 	.byte	0x04
	.zero		1


	//   ....[25]....
        /*02b4*/ 	.word	0x00000be0
        /*02b8*/ 	.word	0x000000ff
        /*02bc*/ 	.word	0x000000c8
        /*02c0*/ 	.short	0x0100
        /*02c2*/ 	.byte	0x04
	.zero		1


	//   ....[26]....
        /*02c4*/ 	.word	0x00000cd0
        /*02c8*/ 	.word	0x000000ff
        /*02cc*/ 	.word	0x000000d0
        /*02d0*/ 	.short	0x0100
        /*02d2*/ 	.byte	0x04
	.zero		1


	//   ....[27]....
        /*02d4*/ 	.word	0x00000ce0
        /*02d8*/ 	.word	0x000000ff
        /*02dc*/ 	.word	0x000000e0
        /*02e0*/ 	.short	0x0100
        /*02e2*/ 	.byte	0x04
	.zero		1


	//   ....[28]....
        /*02e4*/ 	.word	0x00000cf0
        /*02e8*/ 	.word	0x000000ff
        /*02ec*/ 	.word	0x000000d8
        /*02f0*/ 	.short	0x0100
        /*02f2*/ 	.byte	0x04
	.zero		1


	//   ....[29]....
        /*02f4*/ 	.word	0x00000d00
        /*02f8*/ 	.word	0x000000ff
        /*02fc*/ 	.word	0x000000e8
        /*0300*/ 	.short	0x0100
        /*0302*/ 	.byte	0x04
	.zero		1


	//   ....[30]....
        /*0304*/ 	.word	0x00000e00
        /*0308*/ 	.word	0x000000ff
        /*030c*/ 	.word	0x000000f0
        /*0310*/ 	.short	0x0100
        /*0312*/ 	.byte	0x06
	.zero		1


	//   ....[31]....
        /*0314*/ 	.word	0x00001b40
        /*0318*/ 	.word	0x00000000
        /*031c*/ 	.word	0x000000e0
        /*0320*/ 	.short	0x010a
        /*0322*/ 	.byte	0xff
	.zero		1


	//   ....[32]....
        /*0324*/ 	.word	0x00001b70
        /*0328*/ 	.word	0x00000000
        /*032c*/ 	.word	0x000000d0
        /*0330*/ 	.short	0x0101
        /*0332*/ 	.byte	0xff
	.zero		1


	//   ....[33]....
        /*0334*/ 	.word	0x00001c30
        /*0338*/ 	.word	0x000000ff
        /*033c*/ 	.word	0x00000010
        /*0340*/ 	.short	0x010a
        /*0342*/ 	.byte	0x04
	.zero		1


	//   ....[34]....
        /*0344*/ 	.word	0x00001d00
        /*0348*/ 	.word	0x000000ff
        /*034c*/ 	.word	0x00000010
        /*0350*/ 	.short	0x010a
        /*0352*/ 	.byte	0x21
	.zero		1


	//   ....[35]....
        /*0354*/ 	.word	0x00001eb0
        /*0358*/ 	.word	0x000000ff
        /*035c*/ 	.word	0x00000010
        /*0360*/ 	.short	0x010a
        /*0362*/ 	.byte	0x05
	.zero		1


	//   ....[36]....
        /*0364*/ 	.word	0x00002000
        /*0368*/ 	.word	0x000000ff
        /*036c*/ 	.word	0x00000068
        /*0370*/ 	.short	0x0101
        /*0372*/ 	.byte	0x06
	.zero		1


	//   ....[37]....
        /*0374*/ 	.word	0x00002020
        /*0378*/ 	.word	0x000000ff
        /*037c*/ 	.word	0x00000010
        /*0380*/ 	.short	0x010a
        /*0382*/ 	.byte	0x04
	.zero		1


	//   ....[38]....
        /*0384*/ 	.word	0x000020a0
        /*0388*/ 	.word	0x000000ff
        /*038c*/ 	.word	0x00000010
        /*0390*/ 	.short	0x010a
        /*0392*/ 	.byte	0x11
	.zero		1


	//   ....[39]....
        /*0394*/ 	.word	0x00002230
        /*0398*/ 	.word	0x000000ff
        /*039c*/ 	.word	0x00000010
        /*03a0*/ 	.short	0x010a
        /*03a2*/ 	.byte	0x05
	.zero		1


	//   ....[40]....
        /*03a4*/ 	.word	0x000023d0
        /*03a8*/ 	.word	0x00000003
        /*03ac*/ 	.word	0x00000070
        /*03b0*/ 	.short	0x010a
        /*03b2*/ 	.byte	0xff
	.zero		1


	//   ....[41]....
        /*03b4*/ 	.word	0x00002520
        /*03b8*/ 	.word	0x00000000
        /*03bc*/ 	.word	0x00000000
        /*03c0*/ 	.short	0x0101
        /*03c2*/ 	.byte	0xff
	.zero		1


	//   ....[42]....
        /*03c4*/ 	.word	0x00002ad0
        /*03c8*/ 	.word	0x000000ff
        /*03cc*/ 	.word	0x00000000
        /*03d0*/ 	.short	0x010a
        /*03d2*/ 	.byte	0x04
	.zero		1


	//   ....[43]....
        /*03d4*/ 	.word	0x00002b70
        /*03d8*/ 	.word	0x00000000
        /*03dc*/ 	.word	0x00000000
        /*03e0*/ 	.short	0x010a
        /*03e2*/ 	.byte	0xff
	.zero		1


	//   ....[44]....
        /*03e4*/ 	.word	0x00002c90
        /*03e8*/ 	.word	0x00000002
        /*03ec*/ 	.word	0x000000d0
        /*03f0*/ 	.short	0x010a
        /*03f2*/ 	.byte	0xff
	.zero		1


	//   ....[45]....
        /*03f4*/ 	.word	0x00002d00
        /*03f8*/ 	.word	0x00000002
        /*03fc*/ 	.word	0x00000000
        /*0400*/ 	.short	0x0101
        /*0402*/ 	.byte	0xff
	.zero		1


	//   ....[46]....
        /*0404*/ 	.word	0x00002d20
        /*0408*/ 	.word	0x000000ff
        /*040c*/ 	.word	0x00000080
        /*0410*/ 	.short	0x010a
        /*0412*/ 	.byte	0x04
	.zero		1


	//   ....[47]....
        /*0414*/ 	.word	0x00002e40
        /*0418*/ 	.word	0x00000002
        /*041c*/ 	.word	0x00000070
        /*0420*/ 	.short	0x010a
        /*0422*/ 	.byte	0xff
	.zero		1


	//   ....[48]....
        /*0424*/ 	.word	0x00002f40
        /*0428*/ 	.word	0x00000002
        /*042c*/ 	.word	0x00000000
        /*0430*/ 	.short	0x0101
        /*0432*/ 	.byte	0xff
	.zero		1


	//   ....[49]....
        /*0434*/ 	.word	0x00002fd0
        /*0438*/ 	.word	0x000000ff
        /*043c*/ 	.word	0x00000080
        /*0440*/ 	.short	0x0106
        /*0442*/ 	.byte	0x04
	.zero		1


	//   ....[50]....
        /*0444*/ 	.word	0x00002ff0
        /*0448*/ 	.word	0x000000ff
        /*044c*/ 	.word	0x00000080
        /*0450*/ 	.short	0x010a
        /*0452*/ 	.byte	0x04
	.zero		1


	//   ....[51]....
        /*0454*/ 	.word	0x00003080
        /*0458*/ 	.word	0x000000ff
        /*045c*/ 	.word	0x00000080
        /*0460*/ 	.short	0x0106
        /*0462*/ 	.byte	0x07
	.zero		1


	//   ....[52]....
        /*0464*/ 	.word	0x000030c0
        /*0468*/ 	.word	0x00000000
        /*046c*/ 	.word	0x00000080
        /*0470*/ 	.short	0x010a
        /*0472*/ 	.byte	0xff
	.zero		1


	//   ....[53]....
        /*0474*/ 	.word	0x00003300
        /*0478*/ 	.word	0x000000ff
        /*047c*/ 	.word	0x00000008
        /*0480*/ 	.short	0x010a
        /*0482*/ 	.byte	0x05
	.zero		1


	//   ....[54]....
        /*0484*/ 	.word	0x00003320
        /*0488*/ 	.word	0x000000ff
        /*048c*/ 	.word	0x00000008
        /*0490*/ 	.short	0x010a
        /*0492*/ 	.byte	0x05
	.zero		1


	//   ....[55]....
        /*0494*/ 	.word	0x000034b0
        /*0498*/ 	.word	0x000000ff
        /*049c*/ 	.word	0x00000008
        /*04a0*/ 	.short	0x010a
        /*04a2*/ 	.byte	0x05
	.zero		1


	//   ....[56]....
        /*04a4*/ 	.word	0x000034d0
        /*04a8*/ 	.word	0x000000ff
        /*04ac*/ 	.word	0x00000008
        /*04b0*/ 	.short	0x010a
        /*04b2*/ 	.byte	0x05
	.zero		1


	//   ....[57]....
        /*04b4*/ 	.word	0x00003590
        /*04b8*/ 	.word	0x000000ff
        /*04bc*/ 	.word	0x00000000
        /*04c0*/ 	.short	0x0101
        /*04c2*/ 	.byte	0x04
	.zero		1


	//   ....[58]....
        /*04c4*/ 	.word	0x000038d0
        /*04c8*/ 	.word	0x00000000
        /*04cc*/ 	.word	0x00000070
        /*04d0*/ 	.short	0x010a
        /*04d2*/ 	.byte	0xff
	.zero		1


	//   ....[59]....
        /*04d4*/ 	.word	0x00003990
        /*04d8*/ 	.word	0x00000000
        /*04dc*/ 	.word	0x00000000
        /*04e0*/ 	.short	0x0101
        /*04e2*/ 	.byte	0xff
	.zero		1


	//   ....[60]....
        /*04e4*/ 	.word	0x00003a50
        /*04e8*/ 	.word	0x000000ff
        /*04ec*/ 	.word	0x00000000
        /*04f0*/ 	.short	0x010a
        /*04f2*/ 	.byte	0x04
	.zero		1


	//   ....[61]....
        /*04f4*/ 	.word	0x00003a60
        /*04f8*/ 	.word	0x000000ff
        /*04fc*/ 	.word	0x000000b0
        /*0500*/ 	.short	0x010a
        /*0502*/ 	.byte	0x1f
	.zero		1


	//   ....[62]....
        /*0504*/ 	.word	0x00003b10
        /*0508*/ 	.word	0x000000ff
        /*050c*/ 	.word	0x00000000
        /*0510*/ 	.short	0x010a
        /*0512*/ 	.byte	0x05
	.zero		1


	//   ....[63]....
        /*0514*/ 	.word	0x00003c40
        /*0518*/ 	.word	0x000000ff
        /*051c*/ 	.word	0x00000000
        /*0520*/ 	.short	0x010a
        /*0522*/ 	.byte	0x04
	.zero		1


	//   ....[64]....
        /*0524*/ 	.word	0x00003f40
        /*0528*/ 	.word	0x000000ff
        /*052c*/ 	.word	0x00000000
        /*0530*/ 	.short	0x010a
        /*0532*/ 	.byte	0x04
	.zero		1


	//   ....[65]....
        /*0534*/ 	.word	0x00003fd0
        /*0538*/ 	.word	0x000000ff
        /*053c*/ 	.word	0x00000000
        /*0540*/ 	.short	0x010a
        /*0542*/ 	.byte	0x05
	.zero		1


	//   ....[66]....
        /*0544*/ 	.word	0x00004060
        /*0548*/ 	.word	0x000000ff
        /*054c*/ 	.word	0x00000000
        /*0550*/ 	.short	0x010a
        /*0552*/ 	.byte	0x05
	.zero		1


	//   ....[67]....
        /*0554*/ 	.word	0x00004100
        /*0558*/ 	.word	0x00000000
        /*055c*/ 	.word	0x00000000
        /*0560*/ 	.short	0x010a
        /*0562*/ 	.byte	0xff
	.zero		1


	//   ....[68]....
        /*0564*/ 	.word	0x00004140
        /*0568*/ 	.word	0x00000000
        /*056c*/ 	.word	0x00000000
        /*0570*/ 	.short	0x010a
        /*0572*/ 	.byte	0xff
	.zero		1


	//   ....[69]....
        /*0574*/ 	.word	0x000041b0
        /*0578*/ 	.word	0x000000ff
        /*057c*/ 	.word	0x00000000
        /*0580*/ 	.short	0x0101
        /*0582*/ 	.byte	0x04
	.zero		1


	//   ....[70]....
        /*0584*/ 	.word	0x000041f0
        /*0588*/ 	.word	0x000000ff
        /*058c*/ 	.word	0x000000f0
        /*0590*/ 	.short	0x010a
        /*0592*/ 	.byte	0x1a
	.zero		1


	//   ....[71]....
        /*0594*/ 	.word	0x00004240
        /*0598*/ 	.word	0x000000ff
        /*059c*/ 	.word	0x00000000
        /*05a0*/ 	.short	0x0101
        /*05a2*/ 	.byte	0x04
	.zero		1


	//   ....[72]....
        /*05a4*/ 	.word	0x000046e0
        /*05a8*/ 	.word	0x0000000c
        /*05ac*/ 	.word	0x00000070
        /*05b0*/ 	.short	0x010a
        /*05b2*/ 	.byte	0xff
	.zero		1


	//   ....[73]....
        /*05b4*/ 	.word	0x00004850
        /*05b8*/ 	.word	0x00000000
        /*05bc*/ 	.word	0x00000000
        /*05c0*/ 	.short	0x0101
        /*05c2*/ 	.byte	0xff
	.zero		1


	//   ....[74]....
        /*05c4*/ 	.word	0x00004ce0
        /*05c8*/ 	.word	0x000000ff
        /*05cc*/ 	.word	0x00000068
        /*05d0*/ 	.short	0x010a
        /*05d2*/ 	.byte	0x15
	.zero		1


	//   ....[75]....
        /*05d4*/ 	.word	0x00004e60
        /*05d8*/ 	.word	0x000000ff
        /*05dc*/ 	.word	0x00000040
        /*05e0*/ 	.short	0x010a
        /*05e2*/ 	.byte	0x15
	.zero		1


	//   ....[76]....
        /*05e4*/ 	.word	0x00005060
        /*05e8*/ 	.word	0x000000ff
        /*05ec*/ 	.word	0x00000020
        /*05f0*/ 	.short	0x010b
        /*05f2*/ 	.byte	0x15
	.zero		1


	//   ....[77]....
        /*05f4*/ 	.word	0x00005070
        /*05f8*/ 	.word	0x000000ff
        /*05fc*/ 	.word	0x00000000
        /*0600*/ 	.short	0x0101
        /*0602*/ 	.byte	0x06
	.zero		1


	//   ....[78]....
        /*0604*/ 	.word	0x00005080
        /*0608*/ 	.word	0x000000ff
        /*060c*/ 	.word	0x00000048
        /*0610*/ 	.short	0x010a
        /*0612*/ 	.byte	0x15
	.zero		1


	//   ....[79]....
        /*0614*/ 	.word	0x00005230
        /*0618*/ 	.word	0x000000ff
        /*061c*/ 	.word	0x00000028
        /*0620*/ 	.short	0x010b
        /*0622*/ 	.byte	0x15
	.zero		1


	//   ....[80]....
        /*0624*/ 	.word	0x00005240
        /*0628*/ 	.word	0x000000ff
        /*062c*/ 	.word	0x00000000
        /*0630*/ 	.short	0x0101
        /*0632*/ 	.byte	0x06
	.zero		1


	//   ....[81]....
        /*0634*/ 	.word	0x00005250
        /*0638*/ 	.word	0x000000ff
        /*063c*/ 	.word	0x00000050
        /*0640*/ 	.short	0x010a
        /*0642*/ 	.byte	0x15
	.zero		1


	//   ....[82]....
        /*0644*/ 	.word	0x00005400
        /*0648*/ 	.word	0x000000ff
        /*064c*/ 	.word	0x00000030
        /*0650*/ 	.short	0x010b
        /*0652*/ 	.byte	0x15
	.zero		1


	//   ....[83]....
        /*0654*/ 	.word	0x00005410
        /*0658*/ 	.word	0x000000ff
        /*065c*/ 	.word	0x00000000
        /*0660*/ 	.short	0x0101
        /*0662*/ 	.byte	0x06
	.zero		1


	//   ....[84]....
        /*0664*/ 	.word	0x00005420
        /*0668*/ 	.word	0x000000ff
        /*066c*/ 	.word	0x00000058
        /*0670*/ 	.short	0x010a
        /*0672*/ 	.byte	0x15
	.zero		1


	//   ....[85]....
        /*0674*/ 	.word	0x00005660
        /*0678*/ 	.word	0x000000ff
        /*067c*/ 	.word	0x00000038
        /*0680*/ 	.short	0x010b
        /*0682*/ 	.byte	0x15
	.zero		1


	//   ....[86]....
        /*0684*/ 	.word	0x00005670
        /*0688*/ 	.word	0x000000ff
        /*068c*/ 	.word	0x00000000
        /*0690*/ 	.short	0x0101
        /*0692*/ 	.byte	0x25
	.zero		1


	//   ....[87]....
        /*0694*/ 	.word	0x000056b0
        /*0698*/ 	.word	0x000000ff
        /*069c*/ 	.word	0x00000040
        /*06a0*/ 	.short	0x010a
        /*06a2*/ 	.byte	0x15
	.zero		1


	//   ....[88]....
        /*06a4*/ 	.word	0x000056d0
        /*06a8*/ 	.word	0x000000ff
        /*06ac*/ 	.word	0x00000048
        /*06b0*/ 	.short	0x010a
        /*06b2*/ 	.byte	0x15
	.zero		1


	//   ....[89]....
        /*06b4*/ 	.word	0x000056f0
        /*06b8*/ 	.word	0x000000ff
        /*06bc*/ 	.word	0x00000050
        /*06c0*/ 	.short	0x010a
        /*06c2*/ 	.byte	0x15
	.zero		1


	//   ....[90]....
        /*06c4*/ 	.word	0x00005730
        /*06c8*/ 	.word	0x00000000
        /*06cc*/ 	.word	0x00000058
        /*06d0*/ 	.short	0x010a
        /*06d2*/ 	.byte	0xff
	.zero		1


	//   ....[91]....
        /*06d4*/ 	.word	0x00005a50
        /*06d8*/ 	.word	0x00000003
        /*06dc*/ 	.word	0x00000070
        /*06e0*/ 	.short	0x010a
        /*06e2*/ 	.byte	0xff
	.zero		1


	//   ....[92]....
        /*06e4*/ 	.word	0x00005bd0
        /*06e8*/ 	.word	0x00000000
        /*06ec*/ 	.word	0x00000000
        /*06f0*/ 	.short	0x0101
        /*06f2*/ 	.byte	0xff
	.zero		1


	//   ....[93]....
        /*06f4*/ 	.word	0x000066b0
        /*06f8*/ 	.word	0x000000ff
        /*06fc*/ 	.word	0x00000020
        /*0700*/ 	.short	0x010a
        /*0702*/ 	.byte	0x2b
	.zero		1


	//   ....[94]....
        /*0704*/ 	.word	0x000066e0
        /*0708*/ 	.word	0x00000036
        /*070c*/ 	.word	0x00000090
        /*0710*/ 	.short	0x010a
        /*0712*/ 	.byte	0xff
	.zero		1


	//   ....[95]....
        /*0714*/ 	.word	0x000067f0
        /*0718*/ 	.word	0x000000ff
        /*071c*/ 	.word	0x00000020
        /*0720*/ 	.short	0x010a
        /*0722*/ 	.byte	0x2b
	.zero		1


	//   ....[96]....
        /*0724*/ 	.word	0x000068c0
        /*0728*/ 	.word	0x00000036
        /*072c*/ 	.word	0x00000090
        /*0730*/ 	.short	0x010a
        /*0732*/ 	.byte	0xff
	.zero		1


	//   ....[97]....
        /*0734*/ 	.word	0x00007080
        /*0738*/ 	.word	0x00000000
        /*073c*/ 	.word	0x00000000
        /*0740*/ 	.short	0x0101
        /*0742*/ 	.byte	0xff
	.zero		1


	//   ....[98]....
        /*0744*/ 	.word	0x00007090
        /*0748*/ 	.word	0x00000002
        /*074c*/ 	.word	0x00000020
        /*0750*/ 	.short	0x010a
        /*0752*/ 	.byte	0xff
	.zero		1


	//   ....[99]....
        /*0754*/ 	.word	0x00007150
        /*0758*/ 	.word	0x00000002
        /*075c*/ 	.word	0x00000020
        /*0760*/ 	.short	0x010a
        /*0762*/ 	.byte	0xff
	.zero		1


	//   ....[100]....
        /*0764*/ 	.word	0x00007950
        /*0768*/ 	.word	0x00000000
        /*076c*/ 	.word	0x00000000
        /*0770*/ 	.short	0x0101
        /*0772*/ 	.byte	0xff
	.zero		1


	//   ....[101]....
        /*0774*/ 	.word	0x00007970
        /*0778*/ 	.word	0x00000002
        /*077c*/ 	.word	0x00000020
        /*0780*/ 	.short	0x010a
        /*0782*/ 	.byte	0xff
	.zero		1


	//   ....[102]....
        /*0784*/ 	.word	0x00007a20
        /*0788*/ 	.word	0x00000002
        /*078c*/ 	.word	0x00000020
        /*0790*/ 	.short	0x010a
        /*0792*/ 	.byte	0xff
	.zero		1


	//   ....[103]....
        /*0794*/ 	.word	0x00008220
        /*0798*/ 	.word	0x00000000
        /*079c*/ 	.word	0x00000000
        /*07a0*/ 	.short	0x0101
        /*07a2*/ 	.byte	0xff
	.zero		1


	//   ....[104]....
        /*07a4*/ 	.word	0x00008240
        /*07a8*/ 	.word	0x00000003
        /*07ac*/ 	.word	0x00000020
        /*07b0*/ 	.short	0x010a
        /*07b2*/ 	.byte	0xff
	.zero		1


	//   ....[105]....
        /*07b4*/ 	.word	0x000082f0
        /*07b8*/ 	.word	0x00000003
        /*07bc*/ 	.word	0x00000020
        /*07c0*/ 	.short	0x010a
        /*07c2*/ 	.byte	0xff
	.zero		1


	//   ....[106]....
        /*07c4*/ 	.word	0x000085a0
        /*07c8*/ 	.word	0x00000036
        /*07cc*/ 	.word	0x00000000
        /*07d0*/ 	.short	0x0101
        /*07d2*/ 	.byte	0xff
	.zero		1


	//   ....[107]....
        /*07d4*/ 	.word	0x00008b40
        /*07d8*/ 	.word	0x00000000
        /*07dc*/ 	.word	0x00000000
        /*07e0*/ 	.short	0x0101
        /*07e2*/ 	.byte	0xff
	.zero		1


	//   ....[108]....
        /*07e4*/ 	.word	0x00008de0
        /*07e8*/ 	.word	0x000000ff
        /*07ec*/ 	.word	0x00000000
        /*07f0*/ 	.short	0x0101
        /*07f2*/ 	.byte	0x06
	.zero		1


	//   ....[109]....
        /*07f4*/ 	.word	0x00008e00
        /*07f8*/ 	.word	0x00000000
        /*07fc*/ 	.word	0x000000e0
        /*0800*/ 	.short	0x010a
        /*0802*/ 	.byte	0xff
	.zero		1


	//   ....[110]....
        /*0804*/ 	.word	0x00008e60
        /*0808*/ 	.word	0x00000000
        /*080c*/ 	.word	0x00000010
        /*0810*/ 	.short	0x010a
        /*0812*/ 	.byte	0xff
	.zero		1


	//   ....[111]....
        /*0814*/ 	.word	0x00008ec0
        /*0818*/ 	.word	0x00000000
        /*081c*/ 	.word	0x00000010
        /*0820*/ 	.short	0x010a
        /*0822*/ 	.byte	0xff
	.zero		1


	//   ....[112]....
        /*0824*/ 	.word	0x00008f10
        /*0828*/ 	.word	0x00000003
        /*082c*/ 	.word	0x00000070
        /*0830*/ 	.short	0x010a
        /*0832*/ 	.byte	0xff
	.zero		1


	//   ....[113]....
        /*0834*/ 	.word	0x00008f70
        /*0838*/ 	.word	0x00000000
        /*083c*/ 	.word	0x00000000
        /*0840*/ 	.short	0x010a
        /*0842*/ 	.byte	0xff
	.zero		1


	//   ....[114]....
        /*0844*/ 	.word	0x00008fc0
        /*0848*/ 	.word	0x00000002
        /*084c*/ 	.word	0x000000d0
        /*0850*/ 	.short	0x010a
        /*0852*/ 	.byte	0xff
	.zero		1


	//   ....[115]....
        /*0854*/ 	.word	0x00009020
        /*0858*/ 	.word	0x00000002
        /*085c*/ 	.word	0x00000080
        /*0860*/ 	.short	0x010a
        /*0862*/ 	.byte	0xff
	.zero		1


	//   ....[116]....
        /*0864*/ 	.word	0x00009070
        /*0868*/ 	.word	0x00000002
        /*086c*/ 	.word	0x00000070
        /*0870*/ 	.short	0x010a
        /*0872*/ 	.byte	0xff
	.zero		1


	//   ....[117]....
        /*0874*/ 	.word	0x000090d0
        /*0878*/ 	.word	0x00000000
        /*087c*/ 	.word	0x00000080
        /*0880*/ 	.short	0x010a
        /*0882*/ 	.byte	0xff
	.zero		1


	//   ....[118]....
        /*0884*/ 	.word	0x00009130
        /*0888*/ 	.word	0x00000005
        /*088c*/ 	.word	0x00000008
        /*0890*/ 	.short	0x010a
        /*0892*/ 	.byte	0xff
	.zero		1


	//   ....[119]....
        /*0894*/ 	.word	0x00009210
        /*0898*/ 	.word	0x00000000
        /*089c*/ 	.word	0x00000008
        /*08a0*/ 	.short	0x010a
        /*08a2*/ 	.byte	0xff
	.zero		1


	//   ....[120]....
        /*08a4*/ 	.word	0x00009260
        /*08a8*/ 	.word	0x00000000
        /*08ac*/ 	.word	0x00000070
        /*08b0*/ 	.short	0x010a
        /*08b2*/ 	.byte	0xff
	.zero		1


	//   ....[121]....
        /*08b4*/ 	.word	0x000092c0
        /*08b8*/ 	.word	0x00000000
        /*08bc*/ 	.word	0x000000b0
        /*08c0*/ 	.short	0x010a
        /*08c2*/ 	.byte	0xff
	.zero		1


	//   ....[122]....
        /*08c4*/ 	.word	0x00009320
        /*08c8*/ 	.word	0x00000000
        /*08cc*/ 	.word	0x00000000
        /*08d0*/ 	.short	0x010a
        /*08d2*/ 	.byte	0xff
	.zero		1


	//   ....[123]....
        /*08d4*/ 	.word	0x00009380
        /*08d8*/ 	.word	0x00000000
        /*08dc*/ 	.word	0x00000000
        /*08e0*/ 	.short	0x010a
        /*08e2*/ 	.byte	0xff
	.zero		1


	//   ....[124]....
        /*08e4*/ 	.word	0x000093e0
        /*08e8*/ 	.word	0x00000000
        /*08ec*/ 	.word	0x00000000
        /*08f0*/ 	.short	0x010a
        /*08f2*/ 	.byte	0xff
	.zero		1


	//   ....[125]....
        /*08f4*/ 	.word	0x00009440
        /*08f8*/ 	.word	0x00000000
        /*08fc*/ 	.word	0x00000000
        /*0900*/ 	.short	0x010a
        /*0902*/ 	.byte	0xff
	.zero		1


	//   ....[126]....
        /*0904*/ 	.word	0x000094a0
        /*0908*/ 	.word	0x00000000
        /*090c*/ 	.word	0x000000f0
        /*0910*/ 	.short	0x010a
        /*0912*/ 	.byte	0xff
	.zero		1


	//   ....[127]....
        /*0914*/ 	.word	0x000094f0
        /*0918*/ 	.word	0x0000000c
        /*091c*/ 	.word	0x00000070
        /*0920*/ 	.short	0x010a
        /*0922*/ 	.byte	0xff
	.zero		1


	//   ....[128]....
        /*0924*/ 	.word	0x00009550
        /*0928*/ 	.word	0x00000000
        /*092c*/ 	.word	0x00000068
        /*0930*/ 	.short	0x010a
        /*0932*/ 	.byte	0xff
	.zero		1


	//   ....[129]....
        /*0934*/ 	.word	0x000095b0
        /*0938*/ 	.word	0x00000000
        /*093c*/ 	.word	0x00000040
        /*0940*/ 	.short	0x010a
        /*0942*/ 	.byte	0xff
	.zero		1


	//   ....[130]....
        /*0944*/ 	.word	0x00009610
        /*0948*/ 	.word	0x00000000
        /*094c*/ 	.word	0x00000048
        /*0950*/ 	.short	0x010a
        /*0952*/ 	.byte	0xff
	.zero		1


	//   ....[131]....
        /*0954*/ 	.word	0x00009670
        /*0958*/ 	.word	0x00000000
        /*095c*/ 	.word	0x00000050
        /*0960*/ 	.short	0x010a
        /*0962*/ 	.byte	0xff
	.zero		1


	//   ....[132]....
        /*0964*/ 	.word	0x000096d0
        /*0968*/ 	.word	0x00000000
        /*096c*/ 	.word	0x00000058
        /*0970*/ 	.short	0x010a
        /*0972*/ 	.byte	0xff
	.zero		1


	//   ....[133]....
        /*0974*/ 	.word	0x00009730
        /*0978*/ 	.word	0x00000000
        /*097c*/ 	.word	0x00000040
        /*0980*/ 	.short	0x010a
        /*0982*/ 	.byte	0xff
	.zero		1


	//   ....[134]....
        /*0984*/ 	.word	0x00009790
        /*0988*/ 	.word	0x00000000
        /*098c*/ 	.word	0x00000048
        /*0990*/ 	.short	0x010a
        /*0992*/ 	.byte	0xff
	.zero		1


	//   ....[135]....
        /*0994*/ 	.word	0x000097f0
        /*0998*/ 	.word	0x00000000
        /*099c*/ 	.word	0x00000050
        /*09a0*/ 	.short	0x010a
        /*09a2*/ 	.byte	0xff
	.zero		1


	//   ....[136]....
        /*09a4*/ 	.word	0x00009840
        /*09a8*/ 	.word	0x00000003
        /*09ac*/ 	.word	0x00000070
        /*09b0*/ 	.short	0x010a
        /*09b2*/ 	.byte	0xff
	.zero		1


	//   ....[137]....
        /*09b4*/ 	.word	0x000098a0
        /*09b8*/ 	.word	0x00000002
        /*09bc*/ 	.word	0x00000020
        /*09c0*/ 	.short	0x010a
        /*09c2*/ 	.byte	0xff
	.zero		1


	//   ....[138]....
        /*09c4*/ 	.word	0x000098f0
        /*09c8*/ 	.word	0x00000036
        /*09cc*/ 	.word	0x00000090
        /*09d0*/ 	.short	0x010a
        /*09d2*/ 	.byte	0xff
	.zero		1


	//   ....[139]....
        /*09d4*/ 	.word	0x00009940
        /*09d8*/ 	.word	0x00000002
        /*09dc*/ 	.word	0x00000020
        /*09e0*/ 	.short	0x010a
        /*09e2*/ 	.byte	0xff
	.zero		1


	//   ....[140]....
        /*09e4*/ 	.word	0x00009990
        /*09e8*/ 	.word	0x00000002
        /*09ec*/ 	.word	0x00000020
        /*09f0*/ 	.short	0x010a
        /*09f2*/ 	.byte	0xff
	.zero		1


	//   ....[141]....
        /*09f4*/ 	.word	0x000099e0
        /*09f8*/ 	.word	0x00000003
        /*09fc*/ 	.word	0x00000020
        /*0a00*/ 	.short	0x010a
        /*0a02*/ 	.byte	0xff
	.zero		1


	//----- nvinfo : EIATTR_NUM_MBARRIERS
	.align		4
.L_47:
        /*0a04*/ 	.byte	0x03, 0x38
        /*0a06*/ 	.short	0x001f


	//----- nvinfo : EIATTR_EXIT_INSTR_OFFSETS
	.align		4
        /*0a08*/ 	.byte	0x04, 0x1c
        /*0a0a*/ 	.short	(.L_49 - .L_48)


	//   ....[0]....
.L_48:
        /*0a0c*/ 	.word	0x00002ba0


	//   ....[1]....
        /*0a10*/ 	.word	0x00003090


	//   ....[2]....
        /*0a14*/ 	.word	0x000030f0


	//   ....[3]....
        /*0a18*/ 	.word	0x00004470


	//   ....[4]....
        /*0a1c*/ 	.word	0x00005760


	//   ....[5]....
        /*0a20*/ 	.word	0x000057a0


	//   ....[6]....
        /*0a24*/ 	.word	0x00008ce0


	//   ....[7]....
        /*0a28*/ 	.word	0x00008d50


	//   ....[8]....
        /*0a2c*/ 	.word	0x00008d80


	//   ....[9]....
        /*0a30*/ 	.word	0x00008df0


	//----- nvinfo : EIATTR_MAX_THREADS
	.align		4
.L_49:
        /*0a34*/ 	.byte	0x04, 0x05
        /*0a36*/ 	.short	(.L_51 - .L_50)
.L_50:
        /*0a38*/ 	.word	0x00000100
        /*0a3c*/ 	.word	0x00000001
        /*0a40*/ 	.word	0x00000001


	//----- nvinfo : EIATTR_CRS_STACK_SIZE
	.align		4
.L_51:
        /*0a44*/ 	.byte	0x04, 0x1e
        /*0a46*/ 	.short	(.L_53 - .L_52)
.L_52:
        /*0a48*/ 	.word	0x00000000


	//----- nvinfo : EIATTR_CBANK_PARAM_SIZE
	.align		4
.L_53:
        /*0a4c*/ 	.byte	0x03, 0x19
        /*0a4e*/ 	.short	0x0800


	//----- nvinfo : EIATTR_PARAM_CBANK
	.align		4
        /*0a50*/ 	.byte	0x04, 0x0a
        /*0a52*/ 	.short	(.L_55 - .L_54)
	.align		4
.L_54:
        /*0a54*/ 	.word	index@(.nv.constant0._ZN7cutlass13device_kernelINS_4gemm6kernel13GemmUniversalIN4cute5tupleIJiiiiEEENS1_10collective13CollectiveMmaINS1_35MainloopSm100TmaUmmaWarpSpecializedILi2ELi2ELi4ENS5_IJNS4_1CILi4EEENSA_ILi2EEENSA_ILi1EEEEEEEENS5_IJNSA_ILi128EEESG_NSA_ILi64EEEEEENS_6half_tENS5_IJlSD_lEEESJ_SK_NS4_8TiledMMAINS4_8MMA_AtomIJNS4_26SM100_MMA_F16BF16_2x1SM_SSISJ_SJ_fLi128ELi128ELNS4_4UMMA5MajorE0ELSP_0ELNSO_7ScaleInE0ELSQ_0EEEEEENS4_6LayoutINS5_IJSD_SD_SD_EEENS5_IJNSA_ILi0EEESV_SV_EEEEENS5_IJNS4_10UnderscoreESY_SY_EEEEENS4_28SM100_TMA_2SM_LOAD_MULTICASTENS4_14ComposedLayoutINS4_7SwizzleILi3ELi4ELi3EEENS4_18smem_ptr_flag_bitsILi16EEENST_INS5_IJNSA_ILi8EEESH_EEENS5_IJSH_SD_EEEEEEEvNS4_8identityES11_S1B_vS1C_EENS_8epilogue10collective18CollectiveEpilogueINS1E_23Sm100TmaWarpSpecializedILi4ELi2ELi16ELb1ELb0EEEJNS5_IJSH_SG_SH_EEENS5_IJNST_ISH_SD_EENST_INS5_IJNSA_ILi16EEESC_EEENS5_IJSD_SH_EEEEEEEESJ_SK_SJ_SK_NS1E_6fusion15FusionCallbacksIS1I_NS1Q_17LinearCombinationISJ_fSJ_fLNS_15FloatRoundStyleE2EEES1J_S1P_JEEENS4_5SM1004TMEM4LOAD26SM100_TMEM_LOAD_32dp32b16xENS4_13SM90_TMA_LOADENS12_INS13_ILi1ELi4ELi3EEES16_NST_INS5_IJS17_S1L_EEENS5_IJS1L_SD_EEEEEEENS4_39AutoVectorizingCopyWithAssumedAlignmentILi128EEENS4_14SM90_TMA_STOREES25_S27_S27_EEEvvEEEEvNT_6ParamsE)
        /*0a58*/ 	.short	0x0380
        /*0a5a*/ 	.short	0x0800


	//----- nvinfo : EIATTR_SW_WAR
	.align		4
.L_55:
        /*0a5c*/ 	.byte	0x04, 0x36
        /*0a5e*/ 	.short	(.L_57 - .L_56)
.L_56:
        /*0a60*/ 	.word	0x00000008
.L_57:


//--------------------- .nv.callgraph             --------------------------
	.section	.nv.callgraph,"",@"SHT_CUDA_CALLGRAPH"
	.align	4
	.sectionentsize	8
	.align		4
        /*0000*/ 	.word	0x00000000
	.align		4
        /*0004*/ 	.word	0xffffffff
	.align		4
        /*0008*/ 	.word	index@(_ZN7cutlass13device_kernelINS_4gemm6kernel13GemmUniversalIN4cute5tupleIJiiiiEEENS1_10collective13CollectiveMmaINS1_35MainloopSm100TmaUmmaWarpSpecializedILi2ELi2ELi4ENS5_IJNS4_1CILi4EEENSA_ILi2EEENSA_ILi1EEEEEEEENS5_IJNSA_ILi128EEESG_NSA_ILi64EEEEEENS_6half_tENS5_IJlSD_lEEESJ_SK_NS4_8TiledMMAINS4_8MMA_AtomIJNS4_26SM100_MMA_F16BF16_2x1SM_SSISJ_SJ_fLi128ELi128ELNS4_4UMMA5MajorE0ELSP_0ELNSO_7ScaleInE0ELSQ_0EEEEEENS4_6LayoutINS5_IJSD_SD_SD_EEENS5_IJNSA_ILi0EEESV_SV_EEEEENS5_IJNS4_10UnderscoreESY_SY_EEEEENS4_28SM100_TMA_2SM_LOAD_MULTICASTENS4_14ComposedLayoutINS4_7SwizzleILi3ELi4ELi3EEENS4_18smem_ptr_flag_bitsILi16EEENST_INS5_IJNSA_ILi8EEESH_EEENS5_IJSH_SD_EEEEEEEvNS4_8identityES11_S1B_vS1C_EENS_8epilogue10collective18CollectiveEpilogueINS1E_23Sm100TmaWarpSpecializedILi4ELi2ELi16ELb1ELb0EEEJNS5_IJSH_SG_SH_EEENS5_IJNST_ISH_SD_EENST_INS5_IJNSA_ILi16EEESC_EEENS5_IJSD_SH_EEEEEEEESJ_SK_SJ_SK_NS1E_6fusion15FusionCallbacksIS1I_NS1Q_17LinearCombinationISJ_fSJ_fLNS_15FloatRoundStyleE2EEES1J_S1P_JEEENS4_5SM1004TMEM4LOAD26SM100_TMEM_LOAD_32dp32b16xENS4_13SM90_TMA_LOADENS12_INS13_ILi1ELi4ELi3EEES16_NST_INS5_IJS17_S1L_EEENS5_IJS1L_SD_EEEEEEENS4_39AutoVectorizingCopyWithAssumedAlignmentILi128EEENS4_14SM90_TMA_STOREES25_S27_S27_EEEvvEEEEvNT_6ParamsE)
	.align		4
        /*000c*/ 	.word	index@(__assertfail)
	.align		4
        /*0010*/ 	.word	0x00000000
	.align		4
        /*0014*/ 	.word	0xfffffffe
	.align		4
        /*0018*/ 	.word	0x00000000
	.align		4
        /*001c*/ 	.word	0xfffffffd
	.align		4
        /*0020*/ 	.word	0x00000000
	.align		4
        /*0024*/ 	.word	0xfffffffc


//--------------------- .nv.constant4             --------------------------
	.section	.nv.constant4,"a",@progbits
	.align	8
	.align		8
.nv.constant4:
        /*0000*/ 	.dword	__assertfail
	.align		8
        /*0008*/ 	.dword	__unnamed_1
	.align		8
        /*0010*/ 	.dword	__unnamed_2
	.align		8
        /*0018*/ 	.dword	_ZN40_INTERNAL_a39d4fe1_4_k_cu_2d5ae80e_341404cuda3std3__45__cpo5beginE
	.align		8
        /*0020*/ 	.dword	_ZN40_INTERNAL_a39d4fe1_4_k_cu_2d5ae80e_341404cuda3std3__45__cpo3endE
	.align		8
        /*0028*/ 	.dword	_ZN40_INTERNAL_a39d4fe1_4_k_cu_2d5ae80e_341404cuda3std3__45__cpo6cbeginE
	.align		8
        /*0030*/ 	.dword	_ZN40_INTERNAL_a39d4fe1_4_k_cu_2d5ae80e_341404cuda3std3__45__cpo4cendE
	.align		8
        /*0038*/ 	.dword	_ZN40_INTERNAL_a39d4fe1_4_k_cu_2d5ae80e_341404cuda3std3__442_GLOBAL__N__a39d4fe1_4_k_cu_2d5ae80e_341406ignoreE
	.align		8
        /*0040*/ 	.dword	_ZN40_INTERNAL_a39d4fe1_4_k_cu_2d5ae80e_341404cuda3std3__419piecewise_constructE
	.align		8
        /*0048*/ 	.dword	_ZN40_INTERNAL_a39d4fe1_4_k_cu_2d5ae80e_341404cuda3std3__48in_placeE
	.align		8
        /*0050*/ 	.dword	_ZN40_INTERNAL_a39d4fe1_4_k_cu_2d5ae80e_341404cuda3std6ranges3__45__cpo4swapE
	.align		8
        /*0058*/ 	.dword	_ZN40_INTERNAL_a39d4fe1_4_k_cu_2d5ae80e_341404cuda3std6ranges3__45__cpo9iter_moveE
	.align		8
        /*0060*/ 	.dword	_ZN40_INTERNAL_a39d4fe1_4_k_cu_2d5ae80e_341404cute7productE
	.align		8
        /*0068*/ 	.dword	_ZN40_INTERNAL_a39d4fe1_4_k_cu_2d5ae80e_341404cute1_E
	.align		8
        /*0070*/ 	.dword	$str$25
	.align		8
        /*0078*/ 	.dword	$str$26
	.align		8
        /*0080*/ 	.dword	$str$27
	.align		8
        /*0088*/ 	.dword	$str$28


//--------------------- .text._ZN7cutlass13device_kernelINS_4gemm6kernel13GemmUniversalIN4cute5tupleIJiiiiEEENS1_10collective13CollectiveMmaINS1_35MainloopSm100TmaUmmaWarpSpecializedILi2ELi2ELi4ENS5_IJNS4_1CILi4EEENSA_ILi2EEENSA_ILi1EEEEEEEENS5_IJNSA_ILi128EEESG_NSA_ILi64EEEEEENS_6half_tENS5_IJlSD_lEEESJ_SK_NS4_8TiledMMAINS4_8MMA_AtomIJNS4_26SM100_MMA_F16BF16_2x1SM_SSISJ_SJ_fLi128ELi128ELNS4_4UMMA5MajorE0ELSP_0ELNSO_7ScaleInE0ELSQ_0EEEEEENS4_6LayoutINS5_IJSD_SD_SD_EEENS5_IJNSA_ILi0EEESV_SV_EEEEENS5_IJNS4_10UnderscoreESY_SY_EEEEENS4_28SM100_TMA_2SM_LOAD_MULTICASTENS4_14ComposedLayoutINS4_7SwizzleILi3ELi4ELi3EEENS4_18smem_ptr_flag_bitsILi16EEENST_INS5_IJNSA_ILi8EEESH_EEENS5_IJSH_SD_EEEEEEEvNS4_8identityES11_S1B_vS1C_EENS_8epilogue10collective18CollectiveEpilogueINS1E_23Sm100TmaWarpSpecializedILi4ELi2ELi16ELb1ELb0EEEJNS5_IJSH_SG_SH_EEENS5_IJNST_ISH_SD_EENST_INS5_IJNSA_ILi16EEESC_EEENS5_IJSD_SH_EEEEEEEESJ_SK_SJ_SK_NS1E_6fusion15FusionCallbacksIS1I_NS1Q_17LinearCombinationISJ_fSJ_fLNS_15FloatRoundStyleE2EEES1J_S1P_JEEENS4_5SM1004TMEM4LOAD26SM100_TMEM_LOAD_32dp32b16xENS4_13SM90_TMA_LOADENS12_INS13_ILi1ELi4ELi3EEES16_NST_INS5_IJS17_S1L_EEENS5_IJS1L_SD_EEEEEEENS4_39AutoVectorizingCopyWithAssumedAlignmentILi128EEENS4_14SM90_TMA_STOREES25_S27_S27_EEEvvEEEEvNT_6ParamsE --------------------------
	.section	.text._ZN7cutlass13device_kernelINS_4gemm6kernel13GemmUniversalIN4cute5tupleIJiiiiEEENS1_10collective13CollectiveMmaINS1_35MainloopSm100TmaUmmaWarpSpecializedILi2ELi2ELi4ENS5_IJNS4_1CILi4EEENSA_ILi2EEENSA_ILi1EEEEEEEENS5_IJNSA_ILi128EEESG_NSA_ILi64EEEEEENS_6half_tENS5_IJlSD_lEEESJ_SK_NS4_8TiledMMAINS4_8MMA_AtomIJNS4_26SM100_MMA_F16BF16_2x1SM_SSISJ_SJ_fLi128ELi128ELNS4_4UMMA5MajorE0ELSP_0ELNSO_7ScaleInE0ELSQ_0EEEEEENS4_6LayoutINS5_IJSD_SD_SD_EEENS5_IJNSA_ILi0EEESV_SV_EEEEENS5_IJNS4_10UnderscoreESY_SY_EEEEENS4_28SM100_TMA_2SM_LOAD_MULTICASTENS4_14ComposedLayoutINS4_7SwizzleILi3ELi4ELi3EEENS4_18smem_ptr_flag_bitsILi16EEENST_INS5_IJNSA_ILi8EEESH_EEENS5_IJSH_SD_EEEEEEEvNS4_8identityES11_S1B_vS1C_EENS_8epilogue10collective18CollectiveEpilogueINS1E_23Sm100TmaWarpSpecializedILi4ELi2ELi16ELb1ELb0EEEJNS5_IJSH_SG_SH_EEENS5_IJNST_ISH_SD_EENST_INS5_IJNSA_ILi16EEESC_EEENS5_IJSD_SH_EEEEEEEESJ_SK_SJ_SK_NS1E_6fusion15FusionCallbacksIS1I_NS1Q_17LinearCombinationISJ_fSJ_fLNS_15FloatRoundStyleE2EEES1J_S1P_JEEENS4_5SM1004TMEM4LOAD26SM100_TMEM_LOAD_32dp32b16xENS4_13SM90_TMA_LOADENS12_INS13_ILi1ELi4ELi3EEES16_NST_INS5_IJS17_S1L_EEENS5_IJS1L_SD_EEEEEEENS4_39AutoVectorizingCopyWithAssumedAlignmentILi128EEENS4_14SM90_TMA_STOREES25_S27_S27_EEEvvEEEEvNT_6ParamsE,"ax",@progbits
	.align	128
.text._ZN7cutlass13device_kernelINS_4gemm6kernel13GemmUniversalIN4cute5tupleIJiiiiEEENS1_10collective13CollectiveMmaINS1_35MainloopSm100TmaUmmaWarpSpecializedILi2ELi2ELi4ENS5_IJNS4_1CILi4EEENSA_ILi2EEENSA_ILi1EEEEEEEENS5_IJNSA_ILi128EEESG_NSA_ILi64EEEEEENS_6half_tENS5_IJlSD_lEEESJ_SK_NS4_8TiledMMAINS4_8MMA_AtomIJNS4_26SM100_MMA_F16BF16_2x1SM_SSISJ_SJ_fLi128ELi128ELNS4_4UMMA5MajorE0ELSP_0ELNSO_7ScaleInE0ELSQ_0EEEEEENS4_6LayoutINS5_IJSD_SD_SD_EEENS5_IJNSA_ILi0EEESV_SV_EEEEENS5_IJNS4_10UnderscoreESY_SY_EEEEENS4_28SM100_TMA_2SM_LOAD_MULTICASTENS4_14ComposedLayoutINS4_7SwizzleILi3ELi4ELi3EEENS4_18smem_ptr_flag_bitsILi16EEENST_INS5_IJNSA_ILi8EEESH_EEENS5_IJSH_SD_EEEEEEEvNS4_8identityES11_S1B_vS1C_EENS_8epilogue10collective18CollectiveEpilogueINS1E_23Sm100TmaWarpSpecializedILi4ELi2ELi16ELb1ELb0EEEJNS5_IJSH_SG_SH_EEENS5_IJNST_ISH_SD_EENST_INS5_IJNSA_ILi16EEESC_EEENS5_IJSD_SH_EEEEEEEESJ_SK_SJ_SK_NS1E_6fusion15FusionCallbacksIS1I_NS1Q_17LinearCombinationISJ_fSJ_fLNS_15FloatRoundStyleE2EEES1J_S1P_JEEENS4_5SM1004TMEM4LOAD26SM100_TMEM_LOAD_32dp32b16xENS4_13SM90_TMA_LOADENS12_INS13_ILi1ELi4ELi3EEES16_NST_INS5_IJS17_S1L_EEENS5_IJS1L_SD_EEEEEEENS4_39AutoVectorizingCopyWithAssumedAlignmentILi128EEENS4_14SM90_TMA_STOREES25_S27_S27_EEEvvEEEEvNT_6ParamsE:
        .type           _ZN7cutlass13device_kernelINS_4gemm6kernel13GemmUniversalIN4cute5tupleIJiiiiEEENS1_10collective13CollectiveMmaINS1_35MainloopSm100TmaUmmaWarpSpecializedILi2ELi2ELi4ENS5_IJNS4_1CILi4EEENSA_ILi2EEENSA_ILi1EEEEEEEENS5_IJNSA_ILi128EEESG_NSA_ILi64EEEEEENS_6half_tENS5_IJlSD_lEEESJ_SK_NS4_8TiledMMAINS4_8MMA_AtomIJNS4_26SM100_MMA_F16BF16_2x1SM_SSISJ_SJ_fLi128ELi128ELNS4_4UMMA5MajorE0ELSP_0ELNSO_7ScaleInE0ELSQ_0EEEEEENS4_6LayoutINS5_IJSD_SD_SD_EEENS5_IJNSA_ILi0EEESV_SV_EEEEENS5_IJNS4_10UnderscoreESY_SY_EEEEENS4_28SM100_TMA_2SM_LOAD_MULTICASTENS4_14ComposedLayoutINS4_7SwizzleILi3ELi4ELi3EEENS4_18smem_ptr_flag_bitsILi16EEENST_INS5_IJNSA_ILi8EEESH_EEENS5_IJSH_SD_EEEEEEEvNS4_8identityES11_S1B_vS1C_EENS_8epilogue10collective18CollectiveEpilogueINS1E_23Sm100TmaWarpSpecializedILi4ELi2ELi16ELb1ELb0EEEJNS5_IJSH_SG_SH_EEENS5_IJNST_ISH_SD_EENST_INS5_IJNSA_ILi16EEESC_EEENS5_IJSD_SH_EEEEEEEESJ_SK_SJ_SK_NS1E_6fusion15FusionCallbacksIS1I_NS1Q_17LinearCombinationISJ_fSJ_fLNS_15FloatRoundStyleE2EEES1J_S1P_JEEENS4_5SM1004TMEM4LOAD26SM100_TMEM_LOAD_32dp32b16xENS4_13SM90_TMA_LOADENS12_INS13_ILi1ELi4ELi3EEES16_NST_INS5_IJS17_S1L_EEENS5_IJS1L_SD_EEEEEEENS4_39AutoVectorizingCopyWithAssumedAlignmentILi128EEENS4_14SM90_TMA_STOREES25_S27_S27_EEEvvEEEEvNT_6ParamsE,@function
        .size           _ZN7cutlass13device_kernelINS_4gemm6kernel13GemmUniversalIN4cute5tupleIJiiiiEEENS1_10collective13CollectiveMmaINS1_35MainloopSm100TmaUmmaWarpSpecializedILi2ELi2ELi4ENS5_IJNS4_1CILi4EEENSA_ILi2EEENSA_ILi1EEEEEEEENS5_IJNSA_ILi128EEESG_NSA_ILi64EEEEEENS_6half_tENS5_IJlSD_lEEESJ_SK_NS4_8TiledMMAINS4_8MMA_AtomIJNS4_26SM100_MMA_F16BF16_2x1SM_SSISJ_SJ_fLi128ELi128ELNS4_4UMMA5MajorE0ELSP_0ELNSO_7ScaleInE0ELSQ_0EEEEEENS4_6LayoutINS5_IJSD_SD_SD_EEENS5_IJNSA_ILi0EEESV_SV_EEEEENS5_IJNS4_10UnderscoreESY_SY_EEEEENS4_28SM100_TMA_2SM_LOAD_MULTICASTENS4_14ComposedLayoutINS4_7SwizzleILi3ELi4ELi3EEENS4_18smem_ptr_flag_bitsILi16EEENST_INS5_IJNSA_ILi8EEESH_EEENS5_IJSH_SD_EEEEEEEvNS4_8identityES11_S1B_vS1C_EENS_8epilogue10collective18CollectiveEpilogueINS1E_23Sm100TmaWarpSpecializedILi4ELi2ELi16ELb1ELb0EEEJNS5_IJSH_SG_SH_EEENS5_IJNST_ISH_SD_EENST_INS5_IJNSA_ILi16EEESC_EEENS5_IJSD_SH_EEEEEEEESJ_SK_SJ_SK_NS1E_6fusion15FusionCallbacksIS1I_NS1Q_17LinearCombinationISJ_fSJ_fLNS_15FloatRoundStyleE2EEES1J_S1P_JEEENS4_5SM1004TMEM4LOAD26SM100_TMEM_LOAD_32dp32b16xENS4_13SM90_TMA_LOADENS12_INS13_ILi1ELi4ELi3EEES16_NST_INS5_IJS17_S1L_EEENS5_IJS1L_SD_EEEEEEENS4_39AutoVectorizingCopyWithAssumedAlignmentILi128EEENS4_14SM90_TMA_STOREES25_S27_S27_EEEvvEEEEvNT_6ParamsE,(.L_x_191 - _ZN7cutlass13device_kernelINS_4gemm6kernel13GemmUniversalIN4cute5tupleIJiiiiEEENS1_10collective13CollectiveMmaINS1_35MainloopSm100TmaUmmaWarpSpecializedILi2ELi2ELi4ENS5_IJNS4_1CILi4EEENSA_ILi2EEENSA_ILi1EEEEEEEENS5_IJNSA_ILi128EEESG_NSA_ILi64EEEEEENS_6half_tENS5_IJlSD_lEEESJ_SK_NS4_8TiledMMAINS4_8MMA_AtomIJNS4_26SM100_MMA_F16BF16_2x1SM_SSISJ_SJ_fLi128ELi128ELNS4_4UMMA5MajorE0ELSP_0ELNSO_7ScaleInE0ELSQ_0EEEEEENS4_6LayoutINS5_IJSD_SD_SD_EEENS5_IJNSA_ILi0EEESV_SV_EEEEENS5_IJNS4_10UnderscoreESY_SY_EEEEENS4_28SM100_TMA_2SM_LOAD_MULTICASTENS4_14ComposedLayoutINS4_7SwizzleILi3ELi4ELi3EEENS4_18smem_ptr_flag_bitsILi16EEENST_INS5_IJNSA_ILi8EEESH_EEENS5_IJSH_SD_EEEEEEEvNS4_8identityES11_S1B_vS1C_EENS_8epilogue10collective18CollectiveEpilogueINS1E_23Sm100TmaWarpSpecializedILi4ELi2ELi16ELb1ELb0EEEJNS5_IJSH_SG_SH_EEENS5_IJNST_ISH_SD_EENST_INS5_IJNSA_ILi16EEESC_EEENS5_IJSD_SH_EEEEEEEESJ_SK_SJ_SK_NS1E_6fusion15FusionCallbacksIS1I_NS1Q_17LinearCombinationISJ_fSJ_fLNS_15FloatRoundStyleE2EEES1J_S1P_JEEENS4_5SM1004TMEM4LOAD26SM100_TMEM_LOAD_32dp32b16xENS4_13SM90_TMA_LOADENS12_INS13_ILi1ELi4ELi3EEES16_NST_INS5_IJS17_S1L_EEENS5_IJS1L_SD_EEEEEEENS4_39AutoVectorizingCopyWithAssumedAlignmentILi128EEENS4_14SM90_TMA_STOREES25_S27_S27_EEEvvEEEEvNT_6ParamsE)
        .other          _ZN7cutlass13device_kernelINS_4gemm6kernel13GemmUniversalIN4cute5tupleIJiiiiEEENS1_10collective13CollectiveMmaINS1_35MainloopSm100TmaUmmaWarpSpecializedILi2ELi2ELi4ENS5_IJNS4_1CILi4EEENSA_ILi2EEENSA_ILi1EEEEEEEENS5_IJNSA_ILi128EEESG_NSA_ILi64EEEEEENS_6half_tENS5_IJlSD_lEEESJ_SK_NS4_8TiledMMAINS4_8MMA_AtomIJNS4_26SM100_MMA_F16BF16_2x1SM_SSISJ_SJ_fLi128ELi128ELNS4_4UMMA5MajorE0ELSP_0ELNSO_7ScaleInE0ELSQ_0EEEEEENS4_6LayoutINS5_IJSD_SD_SD_EEENS5_IJNSA_ILi0EEESV_SV_EEEEENS5_IJNS4_10UnderscoreESY_SY_EEEEENS4_28SM100_TMA_2SM_LOAD_MULTICASTENS4_14ComposedLayoutINS4_7SwizzleILi3ELi4ELi3EEENS4_18smem_ptr_flag_bitsILi16EEENST_INS5_IJNSA_ILi8EEESH_EEENS5_IJSH_SD_EEEEEEEvNS4_8identityES11_S1B_vS1C_EENS_8epilogue10collective18CollectiveEpilogueINS1E_23Sm100TmaWarpSpecializedILi4ELi2ELi16ELb1ELb0EEEJNS5_IJSH_SG_SH_EEENS5_IJNST_ISH_SD_EENST_INS5_IJNSA_ILi16EEESC_EEENS5_IJSD_SH_EEEEEEEESJ_SK_SJ_SK_NS1E_6fusion15FusionCallbacksIS1I_NS1Q_17LinearCombinationISJ_fSJ_fLNS_15FloatRoundStyleE2EEES1J_S1P_JEEENS4_5SM1004TMEM4LOAD26SM100_TMEM_LOAD_32dp32b16xENS4_13SM90_TMA_LOADENS12_INS13_ILi1ELi4ELi3EEES16_NST_INS5_IJS17_S1L_EEENS5_IJS1L_SD_EEEEEEENS4_39AutoVectorizingCopyWithAssumedAlignmentILi128EEENS4_14SM90_TMA_STOREES25_S27_S27_EEEvvEEEEvNT_6ParamsE,@"STO_CUDA_ENTRY STV_DEFAULT"
_ZN7cutlass13device_kernelINS_4gemm6kernel13GemmUniversalIN4cute5tupleIJiiiiEEENS1_10collective13CollectiveMmaINS1_35MainloopSm100TmaUmmaWarpSpecializedILi2ELi2ELi4ENS5_IJNS4_1CILi4EEENSA_ILi2EEENSA_ILi1EEEEEEEENS5_IJNSA_ILi128EEESG_NSA_ILi64EEEEEENS_6half_tENS5_IJlSD_lEEESJ_SK_NS4_8TiledMMAINS4_8MMA_AtomIJNS4_26SM100_MMA_F16BF16_2x1SM_SSISJ_SJ_fLi128ELi128ELNS4_4UMMA5MajorE0ELSP_0ELNSO_7ScaleInE0ELSQ_0EEEEEENS4_6LayoutINS5_IJSD_SD_SD_EEENS5_IJNSA_ILi0EEESV_SV_EEEEENS5_IJNS4_10UnderscoreESY_SY_EEEEENS4_28SM100_TMA_2SM_LOAD_MULTICASTENS4_14ComposedLayoutINS4_7SwizzleILi3ELi4ELi3EEENS4_18smem_ptr_flag_bitsILi16EEENST_INS5_IJNSA_ILi8EEESH_EEENS5_IJSH_SD_EEEEEEEvNS4_8identityES11_S1B_vS1C_EENS_8epilogue10collective18CollectiveEpilogueINS1E_23Sm100TmaWarpSpecializedILi4ELi2ELi16ELb1ELb0EEEJNS5_IJSH_SG_SH_EEENS5_IJNST_ISH_SD_EENST_INS5_IJNSA_ILi16EEESC_EEENS5_IJSD_SH_EEEEEEEESJ_SK_SJ_SK_NS1E_6fusion15FusionCallbacksIS1I_NS1Q_17LinearCombinationISJ_fSJ_fLNS_15FloatRoundStyleE2EEES1J_S1P_JEEENS4_5SM1004TMEM4LOAD26SM100_TMEM_LOAD_32dp32b16xENS4_13SM90_TMA_LOADENS12_INS13_ILi1ELi4ELi3EEES16_NST_INS5_IJS17_S1L_EEENS5_IJS1L_SD_EEEEEEENS4_39AutoVectorizingCopyWithAssumedAlignmentILi128EEENS4_14SM90_TMA_STOREES25_S27_S27_EEEvvEEEEvNT_6ParamsE:
[----:B------:R-:W1:Y:S01]  /*0000*/  LDC R1, c[0x0][0x37c] ;  /* 0x0000df00ff017b82 */ /* 0x000e620000000800 */
[----:B------:R-:W2:Y:S01]  /*0010*/  S2R R61, SR_TID.X ;  /* 0x00000000003d7919 */ /* 0x000ea20000002100 */
[----:B------:R-:W3:Y:S06]  /*0020*/  LDCU.64 UR8, c[0x0][0x890] ;  /* 0x00011200ff0877ac */ /* 0x000eec0008000a00 */
[----:B------:R-:W4:Y:S01]  /*0030*/  S2UR UR47, SR_CgaCtaId ;  /* 0x00000000002f79c3 */ /* 0x000f220000008800 */
[----:B------:R-:W-:Y:S02]  /*0040*/  PRMT R50, RZ, 0x7610, R50 ;  /* 0x00007610ff327816 */ /* 0x000fe40000000032 */
[----:B------:R-:W-:-:S02]  /*0050*/  ELECT P0, URZ, PT ;  /* 0x0000000000ff782f */ /* 0x000fc40003800000 */
[----:B---3--:R-:W-:-:S04]  /*0060*/  ISETP.NE.U32.AND P1, PT, RZ, UR8, PT ;  /* 0x00000008ff007c0c */ /* 0x008fc8000bf25070 */
[----:B------:R-:W-:Y:S01]  /*0070*/  ISETP.NE.AND.EX P2, PT, RZ, UR9, PT, P1 ;  /* 0x00000009ff007c0c */ /* 0x000fe2000bf45310 */
[----:B----4-:R-:W-:Y:S02]  /*0080*/  ULOP3.LUT UR48, UR47, 0x1, URZ, 0xc0, !UPT ;  /* 0x000000012f307892 */ /* 0x010fe4000f8ec0ff */
[----:B------:R-:W-:Y:S01]  /*0090*/  ULOP3.LUT UR49, UR47, 0x1, URZ, 0x3c, !UPT ;  /* 0x000000012f317892 */ /* 0x000fe2000f8e3cff */
[----:B--2---:R-:W-:-:S05]  /*00a0*/  SHF.R.U32.HI R51, RZ, 0x5, R61 ;  /* 0x00000005ff337819 */ /* 0x004fca000001163d */
[----:B------:R-:W2:Y:S02]  /*00b0*/  SHFL.IDX PT, R0, R51, RZ, 0x1f ;  /* 0x00001fff33007589 */ /* 0x000ea400000e0000 */
[----:B--2---:R-:W-:Y:S02]  /*00c0*/  R2UR UR25, R0 ;  /* 0x00000000001972ca */ /* 0x004fe400000e0000 */
[----:B-1----:R-:W-:Y:S05]  /*00d0*/  @P2 BRA `(.L_x_0) ;  /* 0x0000000000302947 */ /* 0x002fea0003800000 */
[----:B------:R-:W1:Y:S02]  /*00e0*/  LDCU.64 UR4, c[0x0][0x888] ;  /* 0x00011100ff0477ac */ /* 0x000e640008000a00 */
[----:B-1----:R-:W-:-:S04]  /*00f0*/  UISETP.NE.U32.AND UP0, UPT, UR4, URZ, UPT ;  /* 0x000000ff0400728c */ /* 0x002fc8000bf05070 */
[----:B------:R-:W-:-:S09]  /*0100*/  UISETP.NE.AND.EX UP0, UPT, UR5, URZ, UPT, UP0 ;  /* 0x000000ff0500728c */ /* 0x000fd2000bf05300 */
[----:B------:R-:W-:Y:S05]  /*0110*/  BRA.U !UP0, `(.L_x_1) ;  /* 0x0000000108147547 */ /* 0x000fea000b800000 */
[----:B------:R-:W1:Y:S01]  /*0120*/  LDC.64 R2, c[0x0][0x888] ;  /* 0x00022200ff027b82 */ /* 0x000e620000000a00 */
[----:B------:R-:W1:Y:S02]  /*0130*/  LDCU.64 UR4, c[0x0][0x358] ;  /* 0x00006b00ff0477ac */ /* 0x000e640008000a00 */
[----:B-1----:R1:W5:Y:S01]  /*0140*/  LDG.E R27, desc[UR4][R2.64] ;  /* 0x00000004021b7981 */ /* 0x002362000c1e1900 */
[----:B------:R-:W-:Y:S01]  /*0150*/  HFMA2 R50, -RZ, RZ, 0, 5.9604644775390625e-08 ;  /* 0x00000001ff327431 */ /* 0x000fe200000001ff */
[----:B------:R-:W-:Y:S05]  /*0160*/  BRA `(.L_x_0) ;  /* 0x00000000000c7947 */ /* 0x000fea0003800000 */
.L_x_1:
[----:B------:R-:W1:Y:S01]  /*0170*/  LDCU UR4, c[0x0][0x880] ;  /* 0x00011000ff0477ac */ /* 0x000e620008000800 */
[----:B------:R-:W-:Y:S01]  /*0180*/  HFMA2 R50, -RZ, RZ, 0, 5.9604644775390625e-08 ;  /* 0x00000001ff327431 */ /* 0x000fe200000001ff */
[----:B-1----:R-:W-:-:S07]  /*0190*/  MOV R27, UR4 ;  /* 0x00000004001b7c02 */ /* 0x002fce0008000f00 */
.L_x_0:
[----:B------:R-:W2:Y:S02]  /*01a0*/  LDCU.64 UR4, c[0x0][0x8b0] ;  /* 0x00011600ff0477ac */ /* 0x000ea40008000a00 */
[----:B--2---:R-:W-:-:S04]  /*01b0*/  UISETP.NE.U32.AND UP0, UPT, UR4, URZ, UPT ;  /* 0x000000ff0400728c */ /* 0x004fc8000bf05070 */
[----:B------:R-:W-:-:S09]  /*01c0*/  UISETP.NE.AND.EX UP0, UPT, UR5, URZ, UPT, UP0 ;  /* 0x000000ff0500728c */ /* 0x000fd2000bf05300 */
[----:B------:R-:W-:Y:S05]  /*01d0*/  BRA.U UP0, `(.L_x_2) ;  /* 0x0000000100287547 */ /* 0x000fea000b800000 */
[----:B------:R-:W2:Y:S02]  /*01e0*/  LDCU.64 UR4, c[0x0][0x8a8] ;  /* 0x00011500ff0477ac */ /* 0x000ea40008000a00 */
[----:B--2---:R-:W-:-:S04]  /*01f0*/  UISETP.NE.U32.AND UP0, UPT, UR4, URZ, UPT ;  /* 0x000000ff0400728c */ /* 0x004fc8000bf05070 */
[----:B------:R-:W-:-:S09]  /*0200*/  UISETP.NE.AND.EX UP0, UPT, UR5, URZ, UPT, UP0 ;  /* 0x000000ff0500728c */ /* 0x000fd2000bf05300 */
[----:B------:R-:W-:Y:S05]  /*0210*/  BRA.U !UP0, `(.L_x_3) ;  /* 0x0000000108107547 */ /* 0x000fea000b800000 */
[----:B------:R-:W2:Y:S01]  /*0220*/  LDC.64 R24, c[0x0][0x8a8] ;  /* 0x00022a00ff187b82 */ /* 0x000ea20000000a00 */
[----:B------:R-:W2:Y:S02]  /*0230*/  LDCU.64 UR4, c[0x0][0x358] ;  /* 0x00006b00ff0477ac */ /* 0x000ea40008000a00 */
[----:B--2---:R2:W5:Y:S01]  /*0240*/  LDG.E R24, desc[UR4][R24.64] ;  /* 0x0000000418187981 */ /* 0x004562000c1e1900 */
[----:B------:R-:W-:Y:S05]  /*0250*/  BRA `(.L_x_2) ;  /* 0x0000000000087947 */ /* 0x000fea0003800000 */
.L_x_3:
[----:B------:R-:W2:Y:S02]  /*0260*/  LDCU UR4, c[0x0][0x8a0] ;  /* 0x00011400ff0477ac */ /* 0x000ea40008000800 */
[----:B--2---:R-:W-:Y:S02]  /*0270*/  MOV R24, UR4 ;  /* 0x0000000400187c02 */ /* 0x004fe40008000f00 */
.L_x_2:
[----:B------:R-:W-:Y:S01]  /*0280*/  IMAD.U32 R0, RZ, RZ, UR25 ;  /* 0x00000019ff007e24 */ /* 0x000fe2000f8e00ff */
[----:B------:R-:W-:Y:S04]  /*0290*/  BSSY.RECONVERGENT B0, `(.L_x_4) ;  /* 0x000000c000007945 */ /* 0x000fe80003800200 */
[C---:B------:R-:W-:Y:S02]  /*02a0*/  ISETP.NE.OR P3, PT, R0.reuse, 0x1, !P0 ;  /* 0x000000010000780c */ /* 0x040fe40004765670 */
[----:B------:R-:W-:-:S11]  /*02b0*/  ISETP.NE.OR P2, PT, R0, 0x3, !P0 ;  /* 0x000000030000780c */ /* 0x000fd60004745670 */
[----:B------:R-:W-:Y:S05]  /*02c0*/  @P3 BRA `(.L_x_5) ;  /* 0x0000000000203947 */ /* 0x000fea0003800000 */
[----:B------:R-:W3:Y:S02]  /*02d0*/  LDCU.64 UR4, c[0x0][0x348] ;  /* 0x00006900ff0477ac */ /* 0x000ee40008000a00 */
[----:B---3--:R-:W-:Y:S02]  /*02e0*/  UIADD3 UR6, UP1, UPT, UR4, 0x80, URZ ;  /* 0x0000008004067890 */ /* 0x008fe4000ff3e0ff */
[----:B------:R-:W-:Y:S02]  /*02f0*/  UIADD3 UR4, UP0, UPT, UR4, 0x180, URZ ;  /* 0x0000018004047890 */ /* 0x000fe4000ff1e0ff */
[----:B------:R-:W-:Y:S02]  /*0300*/  UIADD3.X UR7, UPT, UPT, URZ, UR5, URZ, UP1, !UPT ;  /* 0x00000005ff077290 */ /* 0x000fe40008ffe4ff */
[----:B------:R-:W-:-:S07]  /*0310*/  UIADD3.X UR5, UPT, UPT, URZ, UR5, URZ, UP0, !UPT ;  /* 0x00000005ff057290 */ /* 0x000fce00087fe4ff */
[----:B------:R3:W-:Y:S02]  /*0320*/  UTMACCTL.PF [UR6] ;  /* 0x00000000060079b9 */ /* 0x0007e40008040000 */
[----:B------:R3:W-:Y:S02]  /*0330*/  UTMACCTL.PF [UR4] ;  /* 0x00000000040079b9 */ /* 0x0007e40008040000 */
[----:B---3--:R-:W-:Y:S01]  /*0340*/  NOP ;  /* 0x0000000000007918 */ /* 0x008fe20000000000 */
.L_x_5:
[----:B------:R-:W-:Y:S05]  /*0350*/  BSYNC.RECONVERGENT B0 ;  /* 0x0000000000007941 */ /* 0x000fea0003800200 */
.L_x_4:
[----:B------:R-:W-:Y:S04]  /*0360*/  BSSY.RECONVERGENT B0, `(.L_x_6) ;  /* 0x000000a000007945 */ /* 0x000fe80003800200 */
        /* <DEDUP_REMOVED lines=9> */
.L_x_7:
[----:B------:R-:W-:Y:S05]  /*0400*/  BSYNC.RECONVERGENT B0 ;  /* 0x0000000000007941 */ /* 0x000fea0003800200 */
.L_x_6:
[----:B------:R-:W3:Y:S01]  /*0410*/  LDCU.64 UR4, c[0x0][0x888] ;  /* 0x00011100ff0477ac */ /* 0x000ee20008000a00 */
[----:B------:R-:W-:Y:S01]  /*0420*/  ISETP.NE.AND.EX P1, PT, RZ, UR9, PT, P1 ;  /* 0x00000009ff007c0c */ /* 0x000fe2000bf25310 */
[----:B------:R-:W-:Y:S01]  /*0430*/  UPLOP3.LUT UP5, UPT, UPT, UPT, UPT, 0x80, 0x8 ;  /* 0x000000000008789c */ /* 0x000fe20003faf070 */
[----:B---3--:R-:W-:-:S04]  /*0440*/  ISETP.NE.U32.AND P2, PT, RZ, UR4, PT ;  /* 0x00000004ff007c0c */ /* 0x008fc8000bf45070 */
[----:B------:R-:W-:-:S13]  /*0450*/  ISETP.NE.AND.EX P2, PT, RZ, UR5, PT, P2 ;  /* 0x00000005ff007c0c */ /* 0x000fda000bf45320 */
[----:B------:R-:W-:Y:S05]  /*0460*/  @P2 BRA P1, `(.L_x_8) ;  /* 0x0000000000282947 */ /* 0x000fea0000800000 */
[----:B------:R-:W-:Y:S01]  /*0470*/  UISETP.NE.U32.AND UP0, UPT, UR8, URZ, UPT ;  /* 0x000000ff0800728c */ /* 0x000fe2000bf05070 */
[----:B-----5:R-:W-:Y:S01]  /*0480*/  FSETP.NEU.AND P1, PT, R27, RZ, PT ;  /* 0x000000ff1b00720b */ /* 0x020fe20003f2d000 */
[----:B------:R-:W-:Y:S02]  /*0490*/  UISETP.NE.U32.AND UP2, UPT, UR4, URZ, UPT ;  /* 0x000000ff0400728c */ /* 0x000fe4000bf45070 */
[----:B------:R-:W-:Y:S02]  /*04a0*/  UISETP.NE.AND.EX UP1, UPT, UR9, URZ, UPT, UP0 ;  /* 0x000000ff0900728c */ /* 0x000fe4000bf25300 */
[----:B------:R-:W-:-:S04]  /*04b0*/  UISETP.NE.AND.EX UP0, UPT, UR5, URZ, UPT, UP2 ;  /* 0x000000ff0500728c */ /* 0x000fc8000bf05320 */
[----:B------:R-:W-:-:S04]  /*04c0*/  USEL UR4, URZ, 0xffffffff, UP0 ;  /* 0xffffffffff047887 */ /* 0x000fc80008000000 */
[----:B------:R-:W-:Y:S01]  /*04d0*/  VOTEU.ANY UP0, P1 ;  /* 0x0000000000ff7886 */ /* 0x000fe20000800100 */
[----:B------:R-:W-:-:S04]  /*04e0*/  @!UP1 USEL UR4, URZ, 0xffffffff, UP0 ;  /* 0xffffffffff049887 */ /* 0x000fc80008000000 */
[----:B------:R-:W-:-:S04]  /*04f0*/  ULOP3.LUT UR4, UR4, 0x1, URZ, 0xc0, !UPT ;  /* 0x0000000104047892 */ /* 0x000fc8000f8ec0ff */
[----:B------:R-:W-:-:S11]  /*0500*/  UISETP.NE.U32.AND UP5, UPT, UR4, 0x1, UPT ;  /* 0x000000010400788c */ /* 0x000fd6000bfa5070 */
.L_x_8:
[----:B------:R-:W3:Y:S01]  /*0510*/  SHFL.IDX PT, R0, R51, RZ, 0x1f ;  /* 0x00001fff33007589 */ /* 0x000ee200000e0000 */
[----:B------:R-:W-:-:S04]  /*0520*/  UISETP.NE.AND UP0, UPT, UR25, 0x2, UPT ;  /* 0x000000021900788c */ /* 0x000fc8000bf05270 */
[----:B------:R-:W-:Y:S02]  /*0530*/  UISETP.EQ.AND UP1, UPT, UR48, URZ, !UP0 ;  /* 0x000000ff3000728c */ /* 0x000fe4000c722270 */
[----:B------:R-:W-:-:S04]  /*0540*/  USEL UR46, URZ, 0x1, UP0 ;  /* 0x00000001ff2e7887 */ /* 0x000fc80008000000 */
[----:B------:R-:W-:Y:S02]  /*0550*/  PLOP3.LUT P3, PT, P0, PT, UP1, 0x80, 0x8 ;  /* 0x000000000008781c */ /* 0x000fe4000076f018 */
[----:B---3--:R-:W-:-:S13]  /*0560*/  ISETP.NE.AND P1, PT, R0, RZ, PT ;  /* 0x000000ff0000720c */ /* 0x008fda0003f25270 */
[----:B------:R-:W-:Y:S05]  /*0570*/  @P1 BRA `(.L_x_9) ;  /* 0x0000000000441947 */ /* 0x000fea0003800000 */
[----:B------:R-:W-:Y:S01]  /*0580*/  UMOV UR4, 0x400 ;  /* 0x0000040000047882 */ /* 0x000fe20000000000 */
[----:B------:R-:W-:Y:S01]  /*0590*/  UMOV UR8, 0x1 ;  /* 0x0000000100087882 */ /* 0x000fe20000000000 */
[----:B------:R-:W-:Y:S01]  /*05a0*/  UMOV UR6, 0x3 ;  /* 0x0000000300067882 */ /* 0x000fe20000000000 */
[----:B------:R-:W-:Y:S02]  /*05b0*/  ULEA UR4, UR47, UR4, 0x18 ;  /* 0x000000042f047291 */ /* 0x000fe4000f8ec0ff */
[----:B------:R-:W-:-:S04]  /*05c0*/  UIADD3 UR8, UPT, UPT, -UR8, 0x100000, URZ ;  /* 0x0010000008087890 */ /* 0x000fc8000fffe1ff */
[----:B------:R-:W-:Y:S02]  /*05d0*/  USHF.L.U32 UR9, UR8, 0xb, URZ ;  /* 0x0000000b08097899 */ /* 0x000fe400080006ff */
[----:B------:R-:W-:Y:S02]  /*05e0*/  USHF.L.U32 UR8, UR8, 0x1, URZ ;  /* 0x0000000108087899 */ /* 0x000fe400080006ff */
[----:B------:R-:W-:-:S04]  /*05f0*/  UIADD3 UR6, UPT, UPT, -UR6, 0x100000, URZ ;  /* 0x0010000006067890 */ /* 0x000fc8000fffe1ff */
[----:B------:R-:W-:Y:S02]  /*0600*/  USHF.L.U32 UR7, UR6, 0xb, URZ ;  /* 0x0000000b06077899 */ /* 0x000fe400080006ff */
[----:B------:R-:W-:Y:S01]  /*0610*/  USHF.L.U32 UR6, UR6, 0x1, URZ ;  /* 0x0000000106067899 */ /* 0x000fe200080006ff */
[----:B------:R-:W-:Y:S01]  /*0620*/  ELECT P1, URZ, PT ;  /* 0x0000000000ff782f */ /* 0x000fe20003820000 */
[----:B------:R-:W3:Y:S02]  /*0630*/  FENCE.VIEW.ASYNC.S ;  /* 0x00000000000073c6 */ /* 0x000ee40000000000 */
[----:B---3--:R3:W4:Y:S08]  /*0640*/  SYNCS.EXCH.64 URZ, [UR4], UR8 ;  /* 0x0000000804ff75b2 */ /* 0x0087300008000100 */
[----:B------:R3:W1:Y:S01]  /*0650*/  SYNCS.EXCH.64 URZ, [UR4+0x10], UR6 ;  /* 0x0000100604ff75b2 */ /* 0x0006620008000100 */
[----:B------:R3:W1:Y:S01]  /*0660*/  SYNCS.EXCH.64 URZ, [UR4+0x8], UR8 ;  /* 0x0000080804ff75b2 */ /* 0x0006620008000100 */
[----:B------:R3:W1:Y:S01]  /*0670*/  SYNCS.EXCH.64 URZ, [UR4+0x18], UR6 ;  /* 0x0000180604ff75b2 */ /* 0x0006620008000100 */
[----:B------:R-:W-:Y:S01]  /*0680*/  NOP ;  /* 0x0000000000007918 */ /* 0x000fe20000000000 */
.L_x_9:
[----:B------:R-:W2:Y:S01]  /*0690*/  SHFL.IDX PT, R0, R51, RZ, 0x1f ;  /* 0x00001fff33007589 */ /* 0x000ea200000e0000 */
[----:B------:R-:W-:Y:S01]  /*06a0*/  NOP ;  /* 0x0000000000007918 */ /* 0x000fe20000000000 */
[----:B--2---:R-:W-:-:S13]  /*06b0*/  ISETP.NE.AND P1, PT, R0, 0x1, PT ;  /* 0x000000010000780c */ /* 0x004fda0003f25270 */
[----:B------:R-:W-:Y:S05]  /*06c0*/  @P1 BRA `(.L_x_10) ;  /* 0x0000000000541947 */ /* 0x000fea0003800000 */
[----:B---3--:R-:W-:Y:S01]  /*06d0*/  UMOV UR4, 0x400 ;  /* 0x0000040000047882 */ /* 0x008fe20000000000 */
        /* <DEDUP_REMOVED lines=10> */
[----:B------:R-:W2:Y:S02]  /*0780*/  FENCE.VIEW.ASYNC.S ;  /* 0x00000000000073c6 */ /* 0x000ea40000000000 */
[----:B--2---:R2:W3:Y:S08]  /*0790*/  SYNCS.EXCH.64 URZ, [UR4+0x20], UR8 ;  /* 0x0000200804ff75b2 */ /* 0x0044f00008000100 */
[----:B------:R2:W1:Y:S01]  /*07a0*/  SYNCS.EXCH.64 URZ, [UR4+0x40], UR6 ;  /* 0x0000400604ff75b2 */ /* 0x0004620008000100 */
[----:B------:R2:W1:Y:S01]  /*07b0*/  SYNCS.EXCH.64 URZ, [UR4+0x28], UR8 ;  /* 0x0000280804ff75b2 */ /* 0x0004620008000100 */
[----:B------:R2:W1:Y:S01]  /*07c0*/  SYNCS.EXCH.64 URZ, [UR4+0x48], UR6 ;  /* 0x0000480604ff75b2 */ /* 0x0004620008000100 */
[----:B------:R2:W1:Y:S01]  /*07d0*/  SYNCS.EXCH.64 URZ, [UR4+0x30], UR8 ;  /* 0x0000300804ff75b2 */ /* 0x0004620008000100 */
[----:B------:R2:W1:Y:S01]  /*07e0*/  SYNCS.EXCH.64 URZ, [UR4+0x50], UR6 ;  /* 0x0000500604ff75b2 */ /* 0x0004620008000100 */
[----:B------:R2:W1:Y:S01]  /*07f0*/  SYNCS.EXCH.64 URZ, [UR4+0x38], UR8 ;  /* 0x0000380804ff75b2 */ /* 0x0004620008000100 */
[----:B------:R2:W1:Y:S01]  /*0800*/  SYNCS.EXCH.64 URZ, [UR4+0x58], UR6 ;  /* 0x0000580604ff75b2 */ /* 0x0004620008000100 */
[----:B------:R-:W-:Y:S01]  /*0810*/  NOP ;  /* 0x0000000000007918 */ /* 0x000fe20000000000 */
.L_x_10:
[----:B------:R-:W4:Y:S01]  /*0820*/  SHFL.IDX PT, R0, R51, RZ, 0x1f ;  /* 0x00001fff33007589 */ /* 0x000f2200000e0000 */
[----:B------:R-:W-:Y:S01]  /*0830*/  NOP ;  /* 0x0000000000007918 */ /* 0x000fe20000000000 */
[----:B----4-:R-:W-:-:S13]  /*0840*/  ISETP.NE.AND P1, PT, R0, 0x3, PT ;  /* 0x000000030000780c */ /* 0x010fda0003f25270 */
[----:B------:R-:W-:Y:S05]  /*0850*/  @P1 BRA `(.L_x_11) ;  /* 0x00000000002c1947 */ /* 0x000fea0003800000 */
[----:B--23--:R-:W-:Y:S01]  /*0860*/  UMOV UR6, 0x400 ;  /* 0x0000040000067882 */ /* 0x00cfe20000000000 */
[----:B------:R-:W-:Y:S01]  /*0870*/  UMOV UR4, 0x20 ;  /* 0x0000002000047882 */ /* 0x000fe20000000000 */
[----:B------:R-:W-:Y:S02]  /*0880*/  ULEA UR6, UR47, UR6, 0x18 ;  /* 0x000000062f067291 */ /* 0x000fe4000f8ec0ff */
[----:B------:R-:W-:-:S04]  /*0890*/  UIADD3 UR4, UPT, UPT, -UR4, 0x100000, URZ ;  /* 0x0010000004047890 */ /* 0x000fc8000fffe1ff */
[----:B------:R-:W-:Y:S02]  /*08a0*/  USHF.L.U32 UR5, UR4, 0xb, URZ ;  /* 0x0000000b04057899 */ /* 0x000fe400080006ff */
[----:B------:R-:W-:Y:S01]  /*08b0*/  USHF.L.U32 UR4, UR4, 0x1, URZ ;  /* 0x0000000104047899 */ /* 0x000fe200080006ff */
[----:B------:R-:W-:Y:S01]  /*08c0*/  ELECT P1, URZ, PT ;  /* 0x0000000000ff782f */ /* 0x000fe20003820000 */
[----:B------:R-:W2:Y:S10]  /*08d0*/  FENCE.VIEW.ASYNC.S ;  /* 0x00000000000073c6 */ /* 0x000eb40000000000 */
[----:B--2---:R4:W2:Y:S01]  /*08e0*/  SYNCS.EXCH.64 URZ, [UR6+0x60], UR4 ;  /* 0x0000600406ff75b2 */ /* 0x0048a20008000100 */
[----:B------:R4:W3:Y:S02]  /*08f0*/  SYNCS.EXCH.64 URZ, [UR6+0x68], UR4 ;  /* 0x0000680406ff75b2 */ /* 0x0008e40008000100 */
[----:B----4-:R-:W-:Y:S01]  /*0900*/  NOP ;  /* 0x0000000000007918 */ /* 0x010fe20000000000 */
.L_x_11:
[----:B------:R-:W4:Y:S01]  /*0910*/  SHFL.IDX PT, R0, R51, RZ, 0x1f ;  /* 0x00001fff33007589 */ /* 0x000f2200000e0000 */
[----:B------:R-:W-:Y:S01]  /*0920*/  NOP ;  /* 0x0000000000007918 */ /* 0x000fe20000000000 */
[----:B----4-:R-:W-:-:S13]  /*0930*/  ISETP.NE.AND P1, PT, R0, 0x4, PT ;  /* 0x000000040000780c */ /* 0x010fda0003f25270 */
[----:B------:R-:W-:Y:S05]  /*0940*/  @P1 BRA `(.L_x_12) ;  /* 0x0000000000481947 */ /* 0x000fea0003800000 */
[----:B--23--:R-:W-:Y:S01]  /*0950*/  UMOV UR4, 0x720 ;  /* 0x0000072000047882 */ /* 0x00cfe20000000000 */
[----:B------:R-:W-:Y:S01]  /*0960*/  UMOV UR6, 0x400 ;  /* 0x0000040000067882 */ /* 0x000fe20000000000 */
[----:B------:R-:W-:Y:S01]  /*0970*/  USEL UR4, UR4, 0x620, UP5 ;  /* 0x0000062004047887 */ /* 0x000fe2000a800000 */
        /* <DEDUP_REMOVED lines=10> */
[----:B--2---:R4:W2:Y:S08]  /*0a20*/  SYNCS.EXCH.64 URZ, [UR6+0x70], UR8 ;  /* 0x0000700806ff75b2 */ /* 0x0048b00008000100 */
[----:B------:R4:W3:Y:S01]  /*0a30*/  SYNCS.EXCH.64 URZ, [UR6+0x80], UR4 ;  /* 0x0000800406ff75b2 */ /* 0x0008e20008000100 */
[----:B------:R4:W1:Y:S01]  /*0a40*/  SYNCS.EXCH.64 URZ, [UR6+0x78], UR8 ;  /* 0x0000780806ff75b2 */ /* 0x0008620008000100 */
[----:B------:R4:W1:Y:S02]  /*0a50*/  SYNCS.EXCH.64 URZ, [UR6+0x88], UR4 ;  /* 0x0000880406ff75b2 */ /* 0x0008640008000100 */
[----:B----4-:R-:W-:Y:S01]  /*0a60*/  NOP ;  /* 0x0000000000007918 */ /* 0x010fe20000000000 */
.L_x_12:
[----:B------:R-:W4:Y:S01]  /*0a70*/  SHFL.IDX PT, R0, R51, RZ, 0x1f ;  /* 0x00001fff33007589 */ /* 0x000f2200000e0000 */
[----:B------:R-:W-:Y:S01]  /*0a80*/  NOP ;  /* 0x0000000000007918 */ /* 0x000fe20000000000 */
[----:B----4-:R-:W-:-:S13]  /*0a90*/  ISETP.NE.AND P1, PT, R0, 0x5, PT ;  /* 0x000000050000780c */ /* 0x010fda0003f25270 */
[----:B------:R-:W-:Y:S05]  /*0aa0*/  @P1 BRA `(.L_x_13) ;  /* 0x0000000000541947 */ /* 0x000fea0003800000 */
[----:B--23--:R-:W-:Y:S01]  /*0ab0*/  UMOV UR4, 0x400 ;  /* 0x0000040000047882 */ /* 0x00cfe20000000000 */
        /* <DEDUP_REMOVED lines=14> */
[----:B------:R4:W1:Y:S01]  /*0ba0*/  SYNCS.EXCH.64 URZ, [UR4+0xb8], UR8 ;  /* 0x0000b80804ff75b2 */ /* 0x0008620008000100 */
[----:B------:R4:W1:Y:S01]  /*0bb0*/  SYNCS.EXCH.64 URZ, [UR4+0xa0], UR6 ;  /* 0x0000a00604ff75b2 */ /* 0x0008620008000100 */
[----:B------:R4:W1:Y:S01]  /*0bc0*/  SYNCS.EXCH.64 URZ, [UR4+0xc0], UR8 ;  /* 0x0000c00804ff75b2 */ /* 0x0008620008000100 */
[----:B------:R4:W1:Y:S01]  /*0bd0*/  SYNCS.EXCH.64 URZ, [UR4+0xa8], UR6 ;  /* 0x0000a80604ff75b2 */ /* 0x0008620008000100 */
[----:B------:R4:W1:Y:S02]  /*0be0*/  SYNCS.EXCH.64 URZ, [UR4+0xc8], UR8 ;  /* 0x0000c80804ff75b2 */ /* 0x0008640008000100 */
[----:B----4-:R-:W-:Y:S01]  /*0bf0*/  NOP ;  /* 0x0000000000007918 */ /* 0x010fe20000000000 */
.L_x_13:
[----:B------:R-:W4:Y:S01]  /*0c00*/  SHFL.IDX PT, R0, R51, RZ, 0x1f ;  /* 0x00001fff33007589 */ /* 0x000f2200000e0000 */
[----:B------:R-:W-:Y:S01]  /*0c10*/  ISETP.NE.OR P0, PT, RZ, UR25, !P0 ;  /* 0x00000019ff007c0c */ /* 0x000fe2000c705670 */
        /* <DEDUP_REMOVED lines=12> */
[----:B------:R4:W3:Y:S01]  /*0ce0*/  SYNCS.EXCH.64 URZ, [UR4+0xe0], UR6 ;  /* 0x0000e00604ff75b2 */ /* 0x0008e20008000100 */
[----:B------:R4:W1:Y:S01]  /*0cf0*/  SYNCS.EXCH.64 URZ, [UR4+0xd8], UR6 ;  /* 0x0000d80604ff75b2 */ /* 0x0008620008000100 */
[----:B------:R4:W1:Y:S02]  /*0d00*/  SYNCS.EXCH.64 URZ, [UR4+0xe8], UR6 ;  /* 0x0000e80604ff75b2 */ /* 0x0008640008000100 */
[----:B----4-:R-:W-:Y:S01]  /*0d10*/  NOP ;  /* 0x0000000000007918 */ /* 0x010fe20000000000 */
.L_x_14:
[----:B------:R-:W-:Y:S01]  /*0d20*/  VOTEU.ALL UP0, P0 ;  /* 0x0000000000ff7886 */ /* 0x000fe20000000000 */
[----:B--23--:R-:W-:Y:S01]  /*0d30*/  UMOV UR4, 0x20 ;  /* 0x0000002000047882 */ /* 0x00cfe20000000000 */
[----:B------:R-:W2:Y:S01]  /*0d40*/  LDCU UR34, c[0x0][0x36c] ;  /* 0x00006d80ff2277ac */ /* 0x000ea20008000800 */
[----:B------:R-:W-:Y:S01]  /*0d50*/  NOP ;  /* 0x0000000000007918 */ /* 0x000fe20000000000 */
[----:B------:R-:W-:Y:S01]  /*0d60*/  LOP3.LUT R0, R61, 0x1f, RZ, 0xc0, !PT ;  /* 0x0000001f3d007812 */ /* 0x000fe200078ec0ff */
[----:B------:R-:W-:Y:S01]  /*0d70*/  @!UP0 UMOV UR6, 0x400 ;  /* 0x0000040000068882 */ /* 0x000fe20000000000 */
[----:B------:R-:W-:-:S04]  /*0d80*/  @!UP0 UIADD3 UR4, UPT, UPT, -UR4, 0x100000, URZ ;  /* 0x0010000004048890 */ /* 0x000fc8000fffe1ff */
[----:B------:R-:W-:Y:S02]  /*0d90*/  @!UP0 USHF.L.U32 UR5, UR4, 0xb, URZ ;  /* 0x0000000b04058899 */ /* 0x000fe400080006ff */
[----:B------:R-:W-:Y:S02]  /*0da0*/  @!UP0 USHF.L.U32 UR4, UR4, 0x1, URZ ;  /* 0x0000000104048899 */ /* 0x000fe400080006ff */
[----:B------:R-:W-:Y:S01]  /*0db0*/  @!UP0 ULEA UR6, UR47, UR6, 0x18 ;  /* 0x000000062f068291 */ /* 0x000fe2000f8ec0ff */
[----:B------:R-:W-:Y:S01]  /*0dc0*/  VOTEU.ALL UP0, P0 ;  /* 0x0000000000ff7886 */ /* 0x000fe20000000000 */
[----:B------:R-:W-:Y:S02]  /*0dd0*/  UISETP.NE.AND UP6, UPT, UR25, URZ, UPT ;  /* 0x000000ff1900728c */ /* 0x000fe4000bfc5270 */
[----:B--2---:R-:W-:Y:S01]  /*0de0*/  UISETP.EQ.U32.AND UP1, UPT, UR34, 0x1, UPT ;  /* 0x000000012200788c */ /* 0x004fe2000bf22070 */
[----:B------:R-:W2:Y:S07]  /*0df0*/  FENCE.VIEW.ASYNC.S ;  /* 0x00000000000073c6 */ /* 0x000eae0000000000 */
[----:B--2---:R2:W3:Y:S01]  /*0e00*/  @!UP0 SYNCS.EXCH.64 URZ, [UR6+0xf0], UR4 ;  /* 0x0000f00406ff85b2 */ /* 0x0044e20008000100 */
[----:B------:R-:W-:Y:S05]  /*0e10*/  BRA.U !UP1, `(.L_x_15) ;  /* 0x0000000109087547 */ /* 0x000fea000b800000 */
[----:B-1-3--:R-:W-:Y:S01]  /*0e20*/  UCGABAR_ARV ;  /* 0x00000000000079c7 */ /* 0x00afe20008000000 */
[----:B------:R-:W-:Y:S05]  /*0e30*/  BRA `(.L_x_16) ;  /* 0x0000000000047947 */ /* 0x000fea0003800000 */
.L_x_15:
[----:B-1-3--:R-:W-:Y:S01]  /*0e40*/  NOP ;  /* 0x0000000000007918 */ /* 0x00afe20000000000 */
.L_x_16:
[----:B------:R-:W1:Y:S01]  /*0e50*/  S2UR UR28, SR_CTAID.Y ;  /* 0x00000000001c79c3 */ /* 0x000e620000002600 */
[----:B------:R-:W-:-:S05]  /*0e60*/  CS2R.32 R52, SR_CgaSize ;  /* 0x0000000000347805 */ /* 0x000fca0000008a00 */
[----:B------:R-:W-:-:S05]  /*0e70*/  IMAD R52, R52, -0xa0, RZ ;  /* 0xffffff6034347824 */ /* 0x000fca00078e02ff */
[----:B--2---:R-:W-:-:S14]  /*0e80*/  R2UR UR4, R52 ;  /* 0x00000000340472ca */ /* 0x004fdc00000e0000 */
[----:B------:R-:W2:Y:S01]  /*0e90*/  LDCU UR4, c[0x0][UR4+0x2b4] ;  /* 0x00005680040477ac */ /* 0x000ea20008000800 */
[----:B------:R-:W-:-:S05]  /*0ea0*/  CS2R.32 R52, SR_CgaSize ;  /* 0x0000000000347805 */ /* 0x000fca0000008a00 */
[----:B------:R-:W-:-:S05]  /*0eb0*/  IMAD R52, R52, -0xa0, RZ ;  /* 0xffffff6034347824 */ /* 0x000fca00078e02ff */
[----:B------:R-:W-:-:S14]  /*0ec0*/  R2UR UR5, R52 ;  /* 0x00000000340572ca */ /* 0x000fdc00000e0000 */
[----:B------:R-:W3:Y:S01]  /*0ed0*/  LDCU UR5, c[0x0][UR5+0x2b0] ;  /* 0x00005600050577ac */ /* 0x000ee20008000800 */
[----:B------:R-:W4:Y:S01]  /*0ee0*/  S2UR UR31, SR_CTAID.X ;  /* 0x00000000001f79c3 */ /* 0x000f220000002500 */
[----:B------:R-:W-:-:S05]  /*0ef0*/  CS2R.32 R52, SR_CgaSize ;  /* 0x0000000000347805 */ /* 0x000fca0000008a00 */
[----:B------:R-:W-:-:S05]  /*0f00*/  IMAD R52, R52, -0xa0, RZ ;  /* 0xffffff6034347824 */ /* 0x000fca00078e02ff */
[----:B------:R-:W-:-:S14]  /*0f10*/  R2UR UR8, R52 ;  /* 0x00000000340872ca */ /* 0x000fdc00000e0000 */
[----:B------:R-:W3:Y:S01]  /*0f20*/  LDCU UR8, c[0x0][UR8+0x2a4] ;  /* 0x00005480080877ac */ /* 0x000ee20008000800 */
[----:B------:R-:W-:-:S05]  /*0f30*/  CS2R.32 R52, SR_CgaSize ;  /* 0x0000000000347805 */ /* 0x000fca0000008a00 */
[----:B------:R-:W-:-:S05]  /*0f40*/  IMAD R52, R52, -0xa0, RZ ;  /* 0xffffff6034347824 */ /* 0x000fca00078e02ff */
[----:B------:R-:W-:-:S14]  /*0f50*/  R2UR UR63, R52 ;  /* 0x00000000343f72ca */ /* 0x000fdc00000e0000 */
[----:B------:R-:W3:Y:S01]  /*0f60*/  LDCU UR63, c[0x0][UR63+0x2a0] ;  /* 0x000054003f3f77ac */ /* 0x000ee20008000800 */
[----:B------:R-:W-:Y:S02]  /*0f70*/  USHF.R.U32.HI UR12, URZ, 0x1, UR47 ;  /* 0x00000001ff0c7899 */ /* 0x000fe4000801162f */
[----:B------:R-:W-:Y:S02]  /*0f80*/  USHF.R.U32.HI UR11, URZ, 0x2, UR47 ;  /* 0x00000002ff0b7899 */ /* 0x000fe4000801162f */
[----:B------:R-:W-:Y:S02]  /*0f90*/  USHF.L.U32 UR27, UR47, 0x9, URZ ;  /* 0x000000092f1b7899 */ /* 0x000fe400080006ff */
[----:B------:R-:W-:Y:S01]  /*0fa0*/  USHF.L.U32 UR26, UR47, 0xa, URZ ;  /* 0x0000000a2f1a7899 */ /* 0x000fe200080006ff */
[----:B-1----:R-:W-:Y:S01]  /*0fb0*/  I2FP.F32.U32 R2, UR28 ;  /* 0x0000001c00027c45 */ /* 0x002fe20008201000 */
[----:B------:R-:W1:Y:S04]  /*0fc0*/  LDCU UR29, c[0x0][0xb24] ;  /* 0x00016480ff1d77ac */ /* 0x000e680008000800 */
[----:B--2---:R-:W-:Y:S01]  /*0fd0*/  FMUL R2, R2, UR4 ;  /* 0x0000000402027c20 */ /* 0x004fe20008400000 */
[----:B------:R-:W-:Y:S01]  /*0fe0*/  ULOP3.LUT UR4, UR48, 0x4, UR47, 0xf8, !UPT ;  /* 0x0000000430047892 */ /* 0x000fe2000f8ef82f */
[----:B----4-:R-:W-:Y:S01]  /*0ff0*/  I2FP.F32.U32 R3, UR31 ;  /* 0x0000001f00037c45 */ /* 0x010fe20008201000 */
[----:B------:R-:W2:Y:S03]  /*1000*/  LDCU UR45, c[0x0][0xb24] ;  /* 0x00016480ff2d77ac */ /* 0x000ea60008000800 */
[----:B------:R-:W4:Y:S01]  /*1010*/  F2I.U32.TRUNC.NTZ R2, R2 ;  /* 0x0000000200027305 */ /* 0x000f22000020f000 */
[----:B---3--:R-:W-:Y:S01]  /*1020*/  FMUL R3, R3, UR5 ;  /* 0x0000000503037c20 */ /* 0x008fe20008400000 */
[----:B------:R-:W-:-:S02]  /*1030*/  UISETP.GT.U32.AND UP0, UPT, UR4, 0xffff, UPT ;  /* 0x0000ffff0400788c */ /* 0x000fc4000bf04070 */
[----:B------:R-:W-:Y:S02]  /*1040*/  ULOP3.LUT UR5, UR47, 0x3, URZ, 0xc0, !UPT ;  /* 0x000000032f057892 */ /* 0x000fe4000f8ec0ff */
[----:B------:R-:W-:Y:S02]  /*1050*/  USEL UR21, UR4, 0xffff, !UP0 ;  /* 0x0000ffff04157887 */ /* 0x000fe4000c000000 */
[----:B------:R-:W3:Y:S01]  /*1060*/  F2I.U32.TRUNC.NTZ R3, R3 ;  /* 0x0000000300037305 */ /* 0x000ee2000020f000 */
[----:B------:R-:W-:Y:S01]  /*1070*/  UISETP.GT.U32.AND UP1, UPT, UR5, 0xffff, UPT ;  /* 0x0000ffff0500788c */ /* 0x000fe2000bf24070 */
[----:B------:R-:W1:Y:S01]  /*1080*/  LDCU UR33, c[0x0][0xb30] ;  /* 0x00016600ff2177ac */ /* 0x000e620008000800 */
[----:B----4-:R-:W-:Y:S02]  /*1090*/  R2UR UR7, R2 ;  /* 0x00000000020772ca */ /* 0x010fe400000e0000 */
[----:B------:R-:W-:Y:S01]  /*10a0*/  USEL UR24, UR5, 0xffff, !UP1 ;  /* 0x0000ffff05187887 */ /* 0x000fe2000c800000 */
[----:B------:R-:W-:Y:S01]  /*10b0*/  PRMT R2, RZ, 0x7610, R2 ;  /* 0x00007610ff027816 */ /* 0x000fe20000000002 */
[----:B------:R-:W-:Y:S01]  /*10c0*/  UMOV UR13, 0x11 ;  /* 0x00000011000d7882 */ /* 0x000fe20000000000 */
[----:B------:R-:W-:Y:S01]  /*10d0*/  UMOV UR14, 0x5 ;  /* 0x00000005000e7882 */ /* 0x000fe20000000000 */
[----:B---3--:R-:W-:-:S02]  /*10e0*/  R2UR UR6, R3 ;  /* 0x00000000030672ca */ /* 0x008fc400000e0000 */
[----:B------:R-:W-:-:S05]  /*10f0*/  PRMT R3, RZ, 0x7610, R3 ;  /* 0x00007610ff037816 */ /* 0x000fca0000000003 */
[----:B------:R-:W-:-:S04]  /*1100*/  UIADD3 UR4, UPT, UPT, -UR7, URZ, URZ ;  /* 0x000000ff07047290 */ /* 0x000fc8000fffe1ff */
[----:B------:R-:W-:Y:S02]  /*1110*/  UIMAD UR4, UR8, UR4, UR28 ;  /* 0x00000004080472a4 */ /* 0x000fe4000f8e021c */
[----:B------:R-:W-:-:S04]  /*1120*/  UIADD3 UR5, UPT, UPT, -UR6, URZ, URZ ;  /* 0x000000ff06057290 */ /* 0x000fc8000fffe1ff */
[----:B------:R-:W-:Y:S01]  /*1130*/  IMAD.U32 R52, RZ, RZ, UR4 ;  /* 0x00000004ff347e24 */ /* 0x000fe2000f8e00ff */
[----:B------:R-:W-:Y:S01]  /*1140*/  UIMAD UR63, UR63, UR5, UR31 ;  /* 0x000000053f3f72a4 */ /* 0x000fe2000f8e021f */
[----:B-12---:R-:W-:Y:S11]  /*1150*/  BRA.U UP6, `(.L_x_17) ;  /* 0x0000000106687547 */ /* 0x006ff6000b800000 */
[----:B------:R-:W-:Y:S01]  /*1160*/  R2UR UR15, R52 ;  /* 0x00000000340f72ca */ /* 0x000fe200000e0000 */
[----:B------:R-:W-:Y:S02]  /*1170*/  ULOP3.LUT UR4, UR63, 0x2, URZ, 0x3c, !UPT ;  /* 0x000000023f047892 */ /* 0x000fe4000f8e3cff */
[----:B------:R-:W-:-:S10]  /*1180*/  ULOP3.LUT UR10, UR63, 0xfffffffe, URZ, 0xc0, !UPT ;  /* 0xfffffffe3f0a7892 */ /* 0x000fd4000f8ec0ff */
[----:B------:R-:W-:Y:S02]  /*1190*/  UISETP.NE.AND UP0, UPT, UR15, URZ, UPT ;  /* 0x000000ff0f00728c */ /* 0x000fe4000bf05270 */
[----:B------:R-:W-:Y:S02]  /*11a0*/  UISETP.NE.AND UP2, UPT, UR15, 0x1, UPT ;  /* 0x000000010f00788c */ /* 0x000fe4000bf45270 */
[----:B------:R-:W-:Y:S02]  /*11b0*/  UISETP.GT.U32.AND UP4, UPT, UR63, 0x1, UP0 ;  /* 0x000000013f00788c */ /* 0x000fe40008784070 */
[----:B------:R-:W-:Y:S02]  /*11c0*/  UISETP.GT.U32.AND UP3, UPT, UR63, 0x1, UP2 ;  /* 0x000000013f00788c */ /* 0x000fe40009764070 */
[----:B------:R-:W-:Y:S02]  /*11d0*/  UISETP.GT.U32.AND UP1, UPT, UR4, 0x1, UP0 ;  /* 0x000000010400788c */ /* 0x000fe40008724070 */
[----:B------:R-:W-:-:S02]  /*11e0*/  UISETP.GT.U32.AND UP0, UPT, UR4, 0x1, UP2 ;  /* 0x000000010400788c */ /* 0x000fc40009704070 */
[----:B------:R-:W-:Y:S02]  /*11f0*/  USEL UR6, URZ, 0x1, UP4 ;  /* 0x00000001ff067887 */ /* 0x000fe4000a000000 */
[----:B------:R-:W-:Y:S02]  /*1200*/  USEL UR5, URZ, 0x10, UP3 ;  /* 0x00000010ff057887 */ /* 0x000fe40009800000 */
[----:B------:R-:W-:Y:S02]  /*1210*/  USEL UR4, URZ, 0x2, UP4 ;  /* 0x00000002ff047887 */ /* 0x000fe4000a000000 */
[----:B------:R-:W-:Y:S02]  /*1220*/  USEL UR9, URZ, 0x20, UP3 ;  /* 0x00000020ff097887 */ /* 0x000fe40009800000 */
[----:B------:R-:W-:Y:S02]  /*1230*/  USEL UR8, URZ, 0x4, UP1 ;  /* 0x00000004ff087887 */ /* 0x000fe40008800000 */
[----:B------:R-:W-:-:S02]  /*1240*/  UIADD3 UR4, UPT, UPT, UR4, UR5, UR6 ;  /* 0x0000000504047290 */ /* 0x000fc4000fffe006 */
[----:B------:R-:W-:Y:S02]  /*1250*/  USEL UR6, URZ, 0x8, UP1 ;  /* 0x00000008ff067887 */ /* 0x000fe40008800000 */
[----:B------:R-:W-:Y:S02]  /*1260*/  USEL UR7, URZ, 0x40, UP0 ;  /* 0x00000040ff077887 */ /* 0x000fe40008000000 */
[----:B------:R-:W-:Y:S02]  /*1270*/  UIADD3 UR5, UPT, UPT, UR8, UR9, UR4 ;  /* 0x0000000908057290 */ /* 0x000fe4000fffe004 */
[----:B------:R-:W-:Y:S02]  /*1280*/  ULEA UR4, UR15, UR10, 0x2 ;  /* 0x0000000a0f047291 */ /* 0x000fe4000f8e10ff */
[----:B------:R-:W-:Y:S02]  /*1290*/  USEL UR8, URZ, 0x80, UP0 ;  /* 0x00000080ff087887 */ /* 0x000fe40008000000 */
[----:B------:R-:W-:-:S03]  /*12a0*/  UIADD3 UR5, UPT, UPT, UR6, UR7, UR5 ;  /* 0x0000000706057290 */ /* 0x000fc6000fffe005 */
[----:B------:R-:W-:Y:S01]  /*12b0*/  UMOV UR6, 0x3 ;  /* 0x0000000300067882 */ /* 0x000fe20000000000 */
[----:B------:R-:W-:Y:S02]  /*12c0*/  UIADD3 UR5, UPT, UPT, UR5, UR8, URZ ;  /* 0x0000000805057290 */ /* 0x000fe4000fffe0ff */
[----:B------:R-:W-:-:S04]  /*12d0*/  USHF.L.U32 UR4, UR6, UR4, URZ ;  /* 0x0000000406047299 */ /* 0x000fc800080006ff */
[----:B------:R-:W-:Y:S02]  /*12e0*/  MOV R3, UR5 ;  /* 0x0000000500037c02 */ /* 0x000fe40008000f00 */
[----:B------:R-:W-:-:S07]  /*12f0*/  IMAD.U32 R2, RZ, RZ, UR4 ;  /* 0x00000004ff027e24 */ /* 0x000fce000f8e00ff */
.L_x_17:
[----:B------:R-:W1:Y:S01]  /*1300*/  S2UR UR36, SR_CTAID.Z ;  /* 0x00000000002479c3 */ /* 0x000e620000002700 */
[----:B------:R-:W-:Y:S02]  /*1310*/  UISETP.GE.AND UP0, UPT, UR29, 0x1, UPT ;  /* 0x000000011d00788c */ /* 0x000fe4000bf06270 */
[----:B------:R-:W-:Y:S02]  /*1320*/  ULOP3.LUT UR24, UR24, 0xffff, URZ, 0xc0, !UPT ;  /* 0x0000ffff18187892 */ /* 0x000fe4000f8ec0ff */
[----:B------:R-:W-:Y:S02]  /*1330*/  ULOP3.LUT UR21, UR21, 0xffff, URZ, 0xc0, !UPT ;  /* 0x0000ffff15157892 */ /* 0x000fe4000f8ec0ff */
[----:B------:R-:W-:Y:S02]  /*1340*/  UISETP.NE.AND UP3, UPT, UR25, 0x2, UPT ;  /* 0x000000021900788c */ /* 0x000fe4000bf65270 */
[----:B------:R-:W-:Y:S02]  /*1350*/  ULOP3.LUT UR32, UR12, 0x1, URZ, 0xc0, !UPT ;  /* 0x000000010c207892 */ /* 0x000fe4000f8ec0ff */
[----:B------:R-:W-:-:S02]  /*1360*/  ULOP3.LUT UR44, UR11, 0x1, URZ, 0xc0, !UPT ;  /* 0x000000010b2c7892 */ /* 0x000fc4000f8ec0ff */
[----:B------:R-:W-:Y:S02]  /*1370*/  ULOP3.LUT UR27, UR27, 0x800, URZ, 0xc0, !UPT ;  /* 0x000008001b1b7892 */ /* 0x000fe4000f8ec0ff */
[----:B------:R-:W-:Y:S02]  /*1380*/  ULOP3.LUT UR26, UR26, 0x800, URZ, 0xc0, !UPT ;  /* 0x000008001a1a7892 */ /* 0x000fe4000f8ec0ff */
[----:B------:R-:W-:Y:S02]  /*1390*/  USHF.L.U32 UR24, UR13, UR24, URZ ;  /* 0x000000180d187299 */ /* 0x000fe400080006ff */
[----:B------:R-:W-:Y:S01]  /*13a0*/  USHF.L.U32 UR21, UR14, UR21, URZ ;  /* 0x000000150e157299 */ /* 0x000fe200080006ff */
[----:B------:R-:W-:Y:S01]  /*13b0*/  UMOV UR20, UR31 ;  /* 0x0000001f00147c82 */ /* 0x000fe20008000000 */
[----:B------:R-:W-:Y:S10]  /*13c0*/  BRA.U !UP0, `(.L_x_18) ;  /* 0x0000000108d47547 */ /* 0x000ff4000b800000 */
[----:B------:R-:W2:Y:S01]  /*13d0*/  LDCU.128 UR12, c[0x0][0xb10] ;  /* 0x00016200ff0c77ac */ /* 0x000ea20008000c00 */
[----:B------:R-:W3:Y:S01]  /*13e0*/  LDCU UR6, c[0x0][0x370] ;  /* 0x00006e00ff0677ac */ /* 0x000ee20008000800 */
[----:B------:R-:W4:Y:S01]  /*13f0*/  LDCU UR5, c[0x0][0x374] ;  /* 0x00006e80ff0577ac */ /* 0x000f220008000800 */
[----:B------:R-:W1:Y:S01]  /*1400*/  LDCU UR30, c[0x0][0xb0c] ;  /* 0x00016180ff1e77ac */ /* 0x000e620008000800 */
[----:B------:R-:W1:Y:S01]  /*1410*/  LDCU UR4, c[0x0][0xb20] ;  /* 0x00016400ff0477ac */ /* 0x000e620008000800 */
[----:B------:R-:W1:Y:S01]  /*1420*/  LDCU.64 UR8, c[0x0][0xb28] ;  /* 0x00016500ff0877ac */ /* 0x000e620008000a00 */
[----:B--2---:R-:W-:Y:S02]  /*1430*/  UISETP.NE.AND UP0, UPT, UR14, 0x1, UPT ;  /* 0x000000010e00788c */ /* 0x004fe4000bf05270 */
[----:B----4-:R-:W-:Y:S02]  /*1440*/  UIMAD.WIDE.U32 UR10, UR5, UR15, URZ ;  /* 0x0000000f050a72a5 */ /* 0x010fe4000f8e00ff */
[----:B---3--:R-:W-:-:S02]  /*1450*/  UIMAD.WIDE.U32 UR18, UR6, UR12, URZ ;  /* 0x0000000c061272a5 */ /* 0x008fc4000f8e00ff */
[----:B-1----:R-:W-:Y:S02]  /*1460*/  UISETP.NE.AND UP1, UPT, UR30, 0x1, UPT ;  /* 0x000000011e00788c */ /* 0x002fe4000bf25270 */
[----:B------:R-:W-:Y:S01]  /*1470*/  UISETP.NE.AND UP2, UPT, UR29, 0x1, UPT ;  /* 0x000000011d00788c */ /* 0x000fe2000bf45270 */
[----:B------:R-:W-:Y:S02]  /*1480*/  UMOV UR10, UR11 ;  /* 0x0000000b000a7c82 */ /* 0x000fe40008000000 */
[----:B------:R-:W-:Y:S01]  /*1490*/  UMOV UR18, UR19 ;  /* 0x0000001300127c82 */ /* 0x000fe20008000000 */
[----:B------:R-:W-:Y:S02]  /*14a0*/  @UP0 USHF.R.U32.HI UR5, URZ, UR4, UR10 ;  /* 0x00000004ff050299 */ /* 0x000fe4000801160a */
[----:B------:R-:W-:Y:S02]  /*14b0*/  UIMAD.WIDE.U32 UR22, UR28, UR15, URZ ;  /* 0x0000000f1c1672a5 */ /* 0x000fe4000f8e00ff */
[----:B------:R-:W-:-:S02]  /*14c0*/  UIMAD.WIDE.U32 UR10, UR5, UR8, URZ ;  /* 0x00000008050a72a5 */ /* 0x000fc4000f8e00ff */
[----:B------:R-:W-:Y:S02]  /*14d0*/  @UP1 USHF.R.U32.HI UR6, URZ, UR13, UR18 ;  /* 0x0000000dff061299 */ /* 0x000fe40008011612 */
[----:B------:R-:W-:Y:S02]  /*14e0*/  UIMAD.WIDE.U32 UR16, UR31, UR12, URZ ;  /* 0x0000000c1f1072a5 */ /* 0x000fe4000f8e00ff */
[----:B------:R-:W-:Y:S01]  /*14f0*/  UIMAD.WIDE.U32 UR18, UR6, UR8, URZ ;  /* 0x00000008061272a5 */ /* 0x000fe2000f8e00ff */
[----:B------:R-:W-:Y:S01]  /*1500*/  UMOV UR22, UR23 ;  /* 0x0000001700167c82 */ /* 0x000fe20008000000 */
[----:B------:R-:W-:Y:S01]  /*1510*/  UMOV UR10, UR11 ;  /* 0x0000000b000a7c82 */ /* 0x000fe20008000000 */
[----:B------:R-:W-:Y:S02]  /*1520*/  USHF.R.U32.HI UR22, URZ, UR4, UR22 ;  /* 0x00000004ff167299 */ /* 0x000fe40008011616 */
[----:B------:R-:W-:Y:S02]  /*1530*/  @UP2 USHF.R.U32.HI UR5, URZ, UR9, UR10 ;  /* 0x00000009ff052299 */ /* 0x000fe4000801160a */
[----:B------:R-:W-:Y:S01]  /*1540*/  UMOV UR7, UR19 ;  /* 0x0000001300077c82 */ /* 0x000fe20008000000 */
[----:B------:R-:W-:Y:S01]  /*1550*/  UMOV UR16, UR17 ;  /* 0x0000001100107c82 */ /* 0x000fe20008000000 */
[----:B------:R-:W-:-:S02]  /*1560*/  @UP2 USHF.R.U32.HI UR6, URZ, UR9, UR7 ;  /* 0x00000009ff062299 */ /* 0x000fc40008011607 */
[----:B------:R-:W-:Y:S02]  /*1570*/  USHF.R.U32.HI UR16, URZ, UR13, UR16 ;  /* 0x0000000dff107299 */ /* 0x000fe40008011610 */
[----:B------:R-:W-:Y:S02]  /*1580*/  USEL UR4, UR28, UR22, !UP0 ;  /* 0x000000161c047287 */ /* 0x000fe4000c000000 */
[----:B------:R-:W-:Y:S02]  /*1590*/  UIMAD UR7, UR5, UR29, URZ ;  /* 0x0000001d050772a4 */ /* 0x000fe4000f8e02ff */
[----:B------:R-:W-:Y:S02]  /*15a0*/  USEL UR5, UR31, UR16, !UP1 ;  /* 0x000000101f057287 */ /* 0x000fe4000c800000 */
[----:B------:R-:W-:Y:S02]  /*15b0*/  UIMAD UR12, UR6, UR29, URZ ;  /* 0x0000001d060c72a4 */ /* 0x000fe4000f8e02ff */
[----:B------:R-:W-:-:S02]  /*15c0*/  UISETP.GE.AND UP0, UPT, UR4, UR7, UPT ;  /* 0x000000070400728c */ /* 0x000fc4000bf06270 */
[----:B------:R-:W-:Y:S02]  /*15d0*/  UIMAD.WIDE.U32 UR10, UR4, UR8, URZ ;  /* 0x00000008040a72a5 */ /* 0x000fe4000f8e00ff */
[----:B------:R-:W-:Y:S02]  /*15e0*/  UISETP.GE.OR UP0, UPT, UR5, UR12, UP0 ;  /* 0x0000000c0500728c */ /* 0x000fe40008706670 */
[----:B------:R-:W-:Y:S02]  /*15f0*/  UIMAD.WIDE.U32 UR12, UR5, UR8, URZ ;  /* 0x00000008050c72a5 */ /* 0x000fe4000f8e00ff */
[----:B------:R-:W-:Y:S01]  /*1600*/  UIADD3 UR10, UPT, UPT, -UR4, URZ, URZ ;  /* 0x000000ff040a7290 */ /* 0x000fe2000fffe1ff */
[----:B------:R-:W-:Y:S01]  /*1610*/  UMOV UR8, UR11 ;  /* 0x0000000b00087c82 */ /* 0x000fe20008000000 */
[----:B------:R-:W-:Y:S02]  /*1620*/  UIADD3 UR20, UPT, UPT, -UR5, URZ, URZ ;  /* 0x000000ff05147290 */ /* 0x000fe4000fffe1ff */
[----:B------:R-:W-:-:S03]  /*1630*/  USHF.R.U32.HI UR8, URZ, UR9, UR8 ;  /* 0x00000009ff087299 */ /* 0x000fc60008011608 */
[----:B------:R-:W-:Y:S01]  /*1640*/  @!UP0 UMOV UR7, UR13 ;  /* 0x0000000d00078c82 */ /* 0x000fe20008000000 */
[----:B------:R-:W-:Y:S02]  /*1650*/  UIMAD UR28, UR14, UR10, UR28 ;  /* 0x0000000a0e1c72a4 */ /* 0x000fe4000f8e021c */
[----:B------:R-:W-:Y:S02]  /*1660*/  USEL UR8, UR4, UR8, !UP2 ;  /* 0x0000000804087287 */ /* 0x000fe4000d000000 */
[----:B------:R-:W-:Y:S02]  /*1670*/  @!UP0 USHF.R.U32.HI UR7, URZ, UR9, UR7 ;  /* 0x00000009ff078299 */ /* 0x000fe40008011607 */
[----:B------:R-:W-:Y:S02]  /*1680*/  UIADD3 UR9, UPT, UPT, -UR8, URZ, URZ ;  /* 0x000000ff08097290 */ /* 0x000fe4000fffe1ff */
[----:B------:R-:W-:Y:S02]  /*1690*/  @!UP0 USEL UR7, UR5, UR7, !UP2 ;  /* 0x0000000705078287 */ /* 0x000fe4000d000000 */
[----:B------:R-:W-:-:S02]  /*16a0*/  UIMAD UR9, UR29, UR9, UR4 ;  /* 0x000000091d0972a4 */ /* 0x000fc4000f8e0204 */
[----:B------:R-:W-:Y:S02]  /*16b0*/  @!UP0 UIADD3 UR8, UPT, UPT, UR8, -UR7, URZ ;  /* 0x8000000708088290 */ /* 0x000fe4000fffe0ff */
[----:B------:R-:W-:Y:S02]  /*16c0*/  @!UP0 UIMAD UR6, UR9, UR6, UR7 ;  /* 0x00000006090682a4 */ /* 0x000fe4000f8e0207 */
[----:B------:R-:W-:Y:S02]  /*16d0*/  @!UP0 UIMAD UR4, UR8, UR29, UR5 ;  /* 0x0000001d080482a4 */ /* 0x000fe4000f8e0205 */
[----:B------:R-:W-:Y:S02]  /*16e0*/  UIMAD UR20, UR30, UR20, UR31 ;  /* 0x000000141e1472a4 */ /* 0x000fe4000f8e021f */
[----:B------:R-:W-:Y:S01]  /*16f0*/  UIMAD UR28, UR4, UR14, UR28 ;  /* 0x0000000e041c72a4 */ /* 0x000fe2000f8e021c */
[----:B------:R-:W-:Y:S02]  /*1700*/  @!UP0 UMOV UR5, UR6 ;  /* 0x0000000600058c82 */ /* 0x000fe40008000000 */
[----:B------:R-:W-:-:S12]  /*1710*/  UIMAD UR20, UR5, UR30, UR20 ;  /* 0x0000001e051472a4 */ /* 0x000fd8000f8e0214 */
.L_x_18:
[----:B------:R-:W-:-:S09]  /*1720*/  UISETP.NE.AND UP0, UPT, UR33, 0x1, UPT ;  /* 0x000000012100788c */ /* 0x000fd2000bf05270 */
[----:B------:R-:W-:Y:S05]  /*1730*/  BRA.U UP0, `(.L_x_19) ;  /* 0x0000000100447547 */ /* 0x000fea000b800000 */
[----:B------:R-:W2:Y:S01]  /*1740*/  LDCU.128 UR8, c[0x0][0xb10] ;  /* 0x00016200ff0877ac */ /* 0x000ea20008000c00 */
[----:B------:R-:W3:Y:S01]  /*1750*/  LDCU UR12, c[0x0][0xb0c] ;  /* 0x00016180ff0c77ac */ /* 0x000ee20008000800 */
[----:B------:R-:W4:Y:S01]  /*1760*/  LDCU UR13, c[0x0][0xb20] ;  /* 0x00016400ff0d77ac */ /* 0x000f220008000800 */
[----:B--2---:R-:W-:Y:S02]  /*1770*/  UIMAD.WIDE.U32 UR6, UR20, UR8, URZ ;  /* 0x00000008140672a5 */ /* 0x004fe4000f8e00ff */
[----:B------:R-:W-:Y:S02]  /*1780*/  UIMAD.WIDE.U32 UR4, UR28, UR11, URZ ;  /* 0x0000000b1c0472a5 */ /* 0x000fe4000f8e00ff */
[----:B---3--:R-:W-:Y:S02]  /*1790*/  UISETP.NE.AND UP1, UPT, UR12, 0x1, UPT ;  /* 0x000000010c00788c */ /* 0x008fe4000bf25270 */
[----:B------:R-:W-:Y:S01]  /*17a0*/  UISETP.NE.AND UP0, UPT, UR10, 0x1, UPT ;  /* 0x000000010a00788c */ /* 0x000fe2000bf05270 */
[----:B------:R-:W-:-:S02]  /*17b0*/  UMOV UR6, UR7 ;  /* 0x0000000700067c82 */ /* 0x000fc40008000000 */
[----:B------:R-:W-:Y:S01]  /*17c0*/  UMOV UR4, UR5 ;  /* 0x0000000500047c82 */ /* 0x000fe20008000000 */
[----:B------:R-:W-:Y:S02]  /*17d0*/  USHF.R.U32.HI UR9, URZ, UR9, UR6 ;  /* 0x00000009ff097299 */ /* 0x000fe40008011606 */
[----:B----4-:R-:W-:Y:S02]  /*17e0*/  USHF.R.U32.HI UR4, URZ, UR13, UR4 ;  /* 0x0000000dff047299 */ /* 0x010fe40008011604 */
[----:B------:R-:W-:Y:S02]  /*17f0*/  USEL UR5, UR20, UR9, !UP1 ;  /* 0x0000000914057287 */ /* 0x000fe4000c800000 */
[----:B------:R-:W-:-:S04]  /*1800*/  USEL UR4, UR28, UR4, !UP0 ;  /* 0x000000041c047287 */ /* 0x000fc8000c000000 */
[----:B------:R-:W-:Y:S02]  /*1810*/  UIADD3 UR6, UPT, UPT, -UR4, UR5, URZ ;  /* 0x0000000504067290 */ /* 0x000fe4000fffe1ff */
[----:B------:R-:W-:Y:S02]  /*1820*/  UIADD3 UR4, UPT, UPT, UR4, -UR5, URZ ;  /* 0x8000000504047290 */ /* 0x000fe4000fffe0ff */
[----:B------:R-:W-:Y:S02]  /*1830*/  UIMAD UR28, UR6, UR10, UR28 ;  /* 0x0000000a061c72a4 */ /* 0x000fe4000f8e021c */
[----:B------:R-:W-:-:S12]  /*1840*/  UIMAD UR20, UR4, UR12, UR20 ;  /* 0x0000000c041472a4 */ /* 0x000fd8000f8e0214 */
.L_x_19:
[----:B------:R-:W-:-:S09]  /*1850*/  UISETP.EQ.U32.AND UP0, UPT, UR34, 0x1, UPT ;  /* 0x000000012200788c */ /* 0x000fd2000bf02070 */
[----:B------:R-:W-:Y:S05]  /*1860*/  BRA.U !UP0, `(.L_x_20) ;  /* 0x00000001080c7547 */ /* 0x000fea000b800000 */
[----:B------:R-:W-:Y:S01]  /*1870*/  UCGABAR_WAIT ;  /* 0x0000000000007dc7 */ /* 0x000fe20008000000 */
[----:B------:R-:W-:Y:S01]  /*1880*/  CCTL.IVALL ;  /* 0x00000000ff00798f */ /* 0x000fe20002000000 */
[----:B------:R-:W-:Y:S05]  /*1890*/  BRA `(.L_x_21) ;  /* 0x0000000000047947 */ /* 0x000fea0003800000 */
.L_x_20:
[----:B------:R-:W-:Y:S06]  /*18a0*/  BAR.SYNC.DEFER_BLOCKING 0x0 ;  /* 0x0000000000007b1d */ /* 0x000fec0000010000 */
.L_x_21:
[----:B------:R-:W-:Y:S05]  /*18b0*/  BRA.U UP3, `(.L_x_22) ;  /* 0x0000001103c07547 */ /* 0x000fea000b800000 */
[----:B------:R-:W2:Y:S01]  /*18c0*/  LDCU UR6, c[0x0][0x38c] ;  /* 0x00007180ff0677ac */ /* 0x000ea20008000800 */
[----:B------:R-:W-:Y:S01]  /*18d0*/  PLOP3.LUT P1, PT, PT, PT, UP5, 0x80, 0x8 ;  /* 0x000000000008781c */ /* 0x000fe20003f2f058 */
[----:B------:R-:W-:Y:S01]  /*18e0*/  IMAD.MOV.U32 R12, RZ, RZ, 0x1 ;  /* 0x00000001ff0c7424 */ /* 0x000fe200078e00ff */
[----:B------:R-:W-:Y:S01]  /*18f0*/  ISETP.NE.AND P2, PT, R0, RZ, P3 ;  /* 0x000000ff0000720c */ /* 0x000fe20001f45270 */
[----:B------:R-:W-:Y:S01]  /*1900*/  USHF.L.U32 UR7, UR31, 0x6, URZ ;  /* 0x000000061f077899 */ /* 0x000fe200080006ff */
[----:B------:R-:W-:Y:S01]  /*1910*/  PLOP3.LUT P1, PT, P1, PT, PT, 0x8, 0x80 ;  /* 0x000000000080781c */ /* 0x000fe20000f2e170 */
[----:B------:R-:W-:Y:S01]  /*1920*/  UISETP.NE.AND UP1, UPT, UR25, URZ, UPT ;  /* 0x000000ff1900728c */ /* 0x000fe2000bf25270 */
[----:B------:R-:W-:Y:S01]  /*1930*/  CS2R R10, SRZ ;  /* 0x00000000000a7805 */ /* 0x000fe2000001ff00 */
[----:B------:R-:W-:Y:S01]  /*1940*/  IMAD.MOV.U32 R9, RZ, RZ, RZ ;  /* 0x000000ffff097224 */ /* 0x000fe200078e00ff */
[----:B------:R-:W3:Y:S01]  /*1950*/  LDCU UR40, c[0x0][0x370] ;  /* 0x00006e00ff2877ac */ /* 0x000ee20008000800 */
[----:B------:R-:W-:Y:S01]  /*1960*/  IMAD.MOV.U32 R8, RZ, RZ, 0x1 ;  /* 0x00000001ff087424 */ /* 0x000fe200078e00ff */
[----:B------:R-:W-:Y:S01]  /*1970*/  USEL UR25, UR46, 0x2, UP1 ;  /* 0x000000022e197887 */ /* 0x000fe20008800000 */
[----:B------:R-:W4:Y:S01]  /*1980*/  LDCU.64 UR30, c[0x0][0x348] ;  /* 0x00006900ff1e77ac */ /* 0x000f220008000a00 */
[----:B--2---:R-:W-:-:S02]  /*1990*/  UIADD3 UR5, UPT, UPT, UR6, 0x3f, URZ ;  /* 0x0000003f06057890 */ /* 0x004fc4000fffe0ff */
[----:B------:R-:W-:Y:S02]  /*19a0*/  UIADD3 UR49, UPT, UPT, UR6, 0x7e, URZ ;  /* 0x0000007e06317890 */ /* 0x000fe4000fffe0ff */
[----:B------:R-:W-:Y:S01]  /*19b0*/  USHF.R.S32.HI UR4, URZ, 0x1f, UR5 ;  /* 0x0000001fff047899 */ /* 0x000fe20008011405 */
[----:B------:R-:W2:Y:S03]  /*19c0*/  LDCU UR39, c[0x0][0x374] ;  /* 0x00006e80ff2777ac */ /* 0x000ea60008000800 */
[----:B------:R-:W-:Y:S02]  /*19d0*/  ULEA.HI UR4, UR4, UR5, URZ, 0x6 ;  /* 0x0000000504047291 */ /* 0x000fe4000f8f30ff */
[----:B------:R-:W-:Y:S02]  /*19e0*/  ULOP3.LUT UR5, UR7, 0x40, URZ, 0xc0, !UPT ;  /* 0x0000004007057892 */ /* 0x000fe4000f8ec0ff */
[----:B------:R-:W-:-:S02]  /*19f0*/  USHF.R.S32.HI UR42, URZ, 0x6, UR4 ;  /* 0x00000006ff2a7899 */ /* 0x000fc40008011404 */
[----:B------:R-:W-:Y:S02]  /*1a00*/  UIADD3 UR4, UPT, UPT, UR6, -0x1, URZ ;  /* 0xffffffff06047890 */ /* 0x000fe4000fffe0ff */
[----:B------:R-:W-:Y:S02]  /*1a10*/  UISETP.LT.U32.AND UP0, UPT, UR42, 0x2, UPT ;  /* 0x000000022a00788c */ /* 0x000fe4000bf01070 */
[----:B------:R-:W-:Y:S02]  /*1a20*/  UISETP.GE.U32.AND UP2, UPT, UR4, -0x7f, UPT ;  /* 0xffffff810400788c */ /* 0x000fe4000bf46070 */
[----:B------:R-:W-:Y:S02]  /*1a30*/  USEL UR41, UR42, 0x2, UP0 ;  /* 0x000000022a297887 */ /* 0x000fe40008000000 */
[----:B------:R-:W-:Y:S02]  /*1a40*/  ULEA UR48, UR32, UR5, 0x5 ;  /* 0x0000000520307291 */ /* 0x000fe4000f8e28ff */
[----:B------:R-:W-:-:S02]  /*1a50*/  UIADD3 UR4, UPT, UPT, UR41, -0x1, URZ ;  /* 0xffffffff29047890 */ /* 0x000fc4000fffe0ff */
[----:B------:R-:W-:Y:S02]  /*1a60*/  ULEA UR44, UR44, UR5, 0x5 ;  /* 0x000000052c2c7291 */ /* 0x000fe4000f8e28ff */
[----:B------:R-:W-:Y:S02]  /*1a70*/  UIADD3 UR46, UPT, UPT, UR42, -UR41, URZ ;  /* 0x800000292a2e7290 */ /* 0x000fe4000fffe0ff */
[----:B------:R-:W-:Y:S01]  /*1a80*/  @UP2 UIADD3 UR4, UPT, UPT, UR41, URZ, URZ ;  /* 0x000000ff29042290 */ /* 0x000fe2000fffe0ff */
[----:B------:R-:W-:-:S03]  /*1a90*/  UMOV UR7, URZ ;  /* 0x000000ff00077c82 */ /* 0x000fc60008000000 */
[----:B------:R-:W-:Y:S02]  /*1aa0*/  UIADD3 UR29, UPT, UPT, UR4, 0x1, URZ ;  /* 0x00000001041d7890 */ /* 0x000fe4000fffe0ff */
[----:B--234-:R-:W-:-:S12]  /*1ab0*/  UIADD3 UR43, UPT, UPT, -UR4, URZ, URZ ;  /* 0x000000ff042b7290 */ /* 0x01cfd8000fffe1ff */
.L_x_42:
[----:B------:R-:W-:Y:S01]  /*1ac0*/  UISETP.NE.AND UP0, UPT, UR47, URZ, UPT ;  /* 0x000000ff2f00728c */ /* 0x000fe2000bf05270 */
[----:B------:R-:W2:Y:S08]  /*1ad0*/  S2UR UR47, SR_CgaCtaId ;  /* 0x00000000002f79c3 */ /* 0x000eb00000008800 */
[----:B------:R-:W-:Y:S05]  /*1ae0*/  BRA.U UP0, `(.L_x_23) ;  /* 0x0000000100347547 */ /* 0x000fea000b800000 */
[----:B------:R-:W3:Y:S01]  /*1af0*/  S2R R0, SR_CgaCtaId ;  /* 0x0000000000007919 */ /* 0x000ee20000008800 */
[----:B------:R-:W-:-:S04]  /*1b00*/  MOV R2, 0x400 ;  /* 0x0000040000027802 */ /* 0x000fc80000000f00 */
[----:B---3--:R-:W-:Y:S02]  /*1b10*/  LEA R0, R0, R2, 0x18 ;  /* 0x0000000200007211 */ /* 0x008fe400078ec0ff */
[----:B------:R-:W-:-:S03]  /*1b20*/  SHF.L.U32 R2, R8, 0x1f, RZ ;  /* 0x0000001f08027819 */ /* 0x000fc600000006ff */
[----:B------:R-:W-:-:S04]  /*1b30*/  IMAD R0, R9, 0x8, R0 ;  /* 0x0000000809007824 */ /* 0x000fc800078e0200 */
[----:B------:R-:W3:Y:S02]  /*1b40*/  SYNCS.PHASECHK.TRANS64.TRYWAIT P0, [R0+URZ+0xe0], R2 ;  /* 0x0000e002000075a7 */ /* 0x000ee400080011ff */
[----:B---3--:R-:W-:Y:S05]  /*1b50*/  @!P0 BRA `(.L_x_24) ;  /* 0x0000007000a88947 */ /* 0x008fea0003800000 */
.L_x_147:
[----:B------:R-:W-:Y:S01]  /*1b60*/  VIADD R9, R9, 0x1 ;  /* 0x0000000109097836 */ /* 0x000fe20000000000 */
[----:B------:R3:W-:Y:S04]  /*1b70*/  SYNCS.ARRIVE.TRANS64.A1T0 RZ, [R0+URZ+0xd0], RZ ;  /* 0x0000d0ff00ff79a7 */ /* 0x0007e800081000ff */
[----:B------:R-:W-:-:S04]  /*1b80*/  ISETP.NE.AND P0, PT, R9, 0x2, PT ;  /* 0x000000020900780c */ /* 0x000fc80003f05270 */
[----:B------:R-:W-:Y:S02]  /*1b90*/  SEL R9, R9, RZ, P0 ;  /* 0x000000ff09097207 */ /* 0x000fe40000000000 */
[----:B---3--:R-:W-:-:S04]  /*1ba0*/  SEL R0, RZ, 0x1, P0 ;  /* 0x00000001ff007807 */ /* 0x008fc80000000000 */
[----:B------:R-:W-:-:S07]  /*1bb0*/  LOP3.LUT R8, R8, R0, RZ, 0x3c, !PT ;  /* 0x0000000008087212 */ /* 0x000fce00078e3cff */
.L_x_23:
[----:B------:R-:W-:Y:S01]  /*1bc0*/  UMOV UR6, 0x400 ;  /* 0x0000040000067882 */ /* 0x000fe20000000000 */
[----:B------:R-:W-:Y:S01]  /*1bd0*/  SHF.L.U32 R0, R12, 0x1f, RZ ;  /* 0x0000001f0c007819 */ /* 0x000fe200000006ff */
[----:B--2---:R-:W-:Y:S02]  /*1be0*/  ULEA UR6, UR47, UR6, 0x18 ;  /* 0x000000062f067291 */ /* 0x004fe4000f8ec0ff */
[----:B------:R-:W-:Y:S02]  /*1bf0*/  UISETP.GE.U32.AND UP0, UPT, UR49, 0x7f, UPT ;  /* 0x0000007f3100788c */ /* 0x000fe4000bf06070 */
[----:B------:R-:W-:Y:S02]  /*1c00*/  ULEA UR4, UR7, UR6, 0x3 ;  /* 0x0000000607047291 */ /* 0x000fe4000f8e18ff */
[----:B------:R-:W-:Y:S01]  /*1c10*/  ULEA UR11, UR28, UR48, 0x7 ;  /* 0x000000301c0b7291 */ /* 0x000fe2000f8e38ff */
[----:B------:R-:W-:-:S06]  /*1c20*/  UMOV UR13, URZ ;  /* 0x000000ff000d7c82 */ /* 0x000fcc0008000000 */
[----:B------:R2:W3:Y:S01]  /*1c30*/  SYNCS.PHASECHK.TRANS64.TRYWAIT P0, [UR4+0x10], R0 ;  /* 0x00001000ff0075a7 */ /* 0x0004e20008001104 */
[----:B------:R-:W-:-:S04]  /*1c40*/  ULEA.HI UR4, UR20, UR20, URZ, 0x1 ;  /* 0x0000001414047291 */ /* 0x000fc8000f8f08ff */
[----:B------:R-:W-:-:S04]  /*1c50*/  USHF.L.U32 UR4, UR4, 0x6, URZ ;  /* 0x0000000604047899 */ /* 0x000fc800080006ff */
[----:B------:R-:W-:-:S04]  /*1c60*/  ULOP3.LUT UR35, UR4, 0xffffff80, URZ, 0xc0, !UPT ;  /* 0xffffff8004237892 */ /* 0x000fc8000f8ec0ff */
[----:B------:R-:W-:Y:S01]  /*1c70*/  UIADD3 UR35, UPT, UPT, UR44, UR35, URZ ;  /* 0x000000232c237290 */ /* 0x000fe2000fffe0ff */
[----:B------:R-:W-:Y:S11]  /*1c80*/  BRA.U !UP0, `(.L_x_25) ;  /* 0x0000000108d47547 */ /* 0x000ff6000b800000 */
[----:B------:R-:W-:Y:S01]  /*1c90*/  UMOV UR18, UR43 ;  /* 0x0000002b00127c82 */ /* 0x000fe20008000000 */
[----:B------:R-:W-:Y:S01]  /*1ca0*/  UMOV UR4, UR7 ;  /* 0x0000000700047c82 */ /* 0x000fe20008000000 */
[----:B------:R-:W-:-:S05]  /*1cb0*/  UMOV UR34, URZ ;  /* 0x000000ff00227c82 */ /* 0x000fca0008000000 */
.L_x_31:
[----:B------:R-:W-:Y:S01]  /*1cc0*/  ULEA UR33, UR4, UR6, 0x3 ;  /* 0x0000000604217291 */ /* 0x000fe2000f8e18ff */
[----:B------:R-:W-:Y:S01]  /*1cd0*/  @P3 MOV R2, 0x8000 ;  /* 0x0000800000023802 */ /* 0x000fe20000000f00 */
[----:B-1-3--:R-:W-:Y:S10]  /*1ce0*/  @P0 BRA `(.L_x_26) ;  /* 0x00000000000c0947 */ /* 0x00aff40003800000 */
[----:B------:R-:W-:-:S04]  /*1cf0*/  SHF.L.U32 R3, R12, 0x1f, RZ ;  /* 0x0000001f0c037819 */ /* 0x000fc800000006ff */
[----:B------:R-:W3:Y:S02]  /*1d00*/  SYNCS.PHASECHK.TRANS64.TRYWAIT P0, [UR33+0x10], R3 ;  /* 0x00001003ff0075a7 */ /* 0x000ee40008001121 */
[----:B---3--:R-:W-:Y:S05]  /*1d10*/  @!P0 BRA `(.L_x_27) ;  /* 0x00000070004c8947 */ /* 0x008fea0003800000 */
.L_x_26:
[----:B------:R3:W-:Y:S01]  /*1d20*/  @P3 SYNCS.ARRIVE.TRANS64 RZ, [UR33], R2 ;  /* 0x00000002ffff39a7 */ /* 0x0007e20008000021 */
[----:B------:R-:W-:Y:S02]  /*1d30*/  ULOP3.LUT UR5, UR25, 0x2, URZ, 0xfc, !UPT ;  /* 0x0000000219057892 */ /* 0x000fe4000f8efcff */
[----:B------:R-:W-:Y:S02]  /*1d40*/  UIADD3 UR18, UPT, UPT, UR18, 0x1, URZ ;  /* 0x0000000112127890 */ /* 0x000fe4000fffe0ff */
[----:B------:R-:W-:Y:S02]  /*1d50*/  UISETP.NE.AND UP0, UPT, UR5, 0x2, UPT ;  /* 0x000000020500788c */ /* 0x000fe4000bf05270 */
[----:B------:R-:W-:-:S07]  /*1d60*/  UISETP.NE.AND UP2, UPT, UR18, 0x1, UPT ;  /* 0x000000011200788c */ /* 0x000fce000bf45270 */
[----:B------:R-:W-:Y:S05]  /*1d70*/  BRA.U UP0, `(.L_x_28) ;  /* 0x0000000100047547 */ /* 0x000fea000b800000 */
[----:B-1----:R-:W-:Y:S05]  /*1d80*/  BPT.TRAP 0x1 ;  /* 0x000000040000795c */ /* 0x002fea0000300000 */
.L_x_28:
[----:B------:R-:W-:Y:S04]  /*1d90*/  BSSY.RECONVERGENT B0, `(.L_x_29) ;  /* 0x0000003000007945 */ /* 0x000fe80003800200 */
[----:B------:R-:W-:Y:S05]  /*1da0*/  @!P2 BRA `(.L_x_30) ;  /* 0x000000000004a947 */ /* 0x000fea0003800000 */
[----:B-1----:R-:W-:Y:S05]  /*1db0*/  BPT.TRAP 0x1 ;  /* 0x000000040000795c */ /* 0x002fea0000300000 */
.L_x_30:
[----:B-1----:R-:W-:Y:S05]  /*1dc0*/  BSYNC.RECONVERGENT B0 ;  /* 0x0000000000007941 */ /* 0x002fea0003800200 */
.L_x_29:
[----:B------:R-:W-:Y:S02]  /*1dd0*/  UIADD3 UR5, UPT, UPT, UR4, 0x1, URZ ;  /* 0x0000000104057890 */ /* 0x000fe4000fffe0ff */
[----:B------:R-:W-:Y:S02]  /*1de0*/  USHF.L.U32 UR4, UR4, 0xc, URZ ;  /* 0x0000000c04047899 */ /* 0x000fe400080006ff */
[----:B------:R-:W-:Y:S02]  /*1df0*/  UISETP.NE.AND UP0, UPT, UR5, 0x2, UPT ;  /* 0x000000020500788c */ /* 0x000fe4000bf05270 */
[----:B------:R-:W-:Y:S02]  /*1e00*/  ULOP3.LUT UR32, UR27, UR4, URZ, 0xfc, !UPT ;  /* 0x000000041b207292 */ /* 0x000fe4000f8efcff */
[----:B------:R-:W-:Y:S02]  /*1e10*/  USEL UR8, URZ, 0x1, UP0 ;  /* 0x00000001ff087887 */ /* 0x000fe40008000000 */
[----:B------:R-:W-:-:S02]  /*1e20*/  USEL UR7, UR5, URZ, UP0 ;  /* 0x000000ff05077287 */ /* 0x000fc40008000000 */
[----:B------:R-:W-:Y:S02]  /*1e30*/  UIADD3 UR16, UP1, UPT, UR30, 0x80, URZ ;  /* 0x000000801e107890 */ /* 0x000fe4000ff3e0ff */
[----:B------:R-:W-:Y:S01]  /*1e40*/  ULEA UR5, UR7, UR6, 0x3 ;  /* 0x0000000607057291 */ /* 0x000fe2000f8e18ff */
[----:B------:R-:W-:Y:S01]  /*1e50*/  LOP3.LUT R12, R12, UR8, RZ, 0x3c, !PT ;  /* 0x000000080c0c7c12 */ /* 0x000fe2000f8e3cff */
[----:B------:R-:W-:Y:S02]  /*1e60*/  ULOP3.LUT UR8, UR26, UR4, URZ, 0xfc, !UPT ;  /* 0x000000041a087292 */ /* 0x000fe4000f8efcff */
[----:B------:R-:W-:Y:S01]  /*1e70*/  ULEA UR32, UR32, UR6, 0x1 ;  /* 0x0000000620207291 */ /* 0x000fe2000f8e08ff */
[----:B--2---:R-:W-:Y:S01]  /*1e80*/  SHF.L.U32 R0, R12, 0x1f, RZ ;  /* 0x0000001f0c007819 */ /* 0x004fe200000006ff */
[----:B------:R-:W-:Y:S02]  /*1e90*/  UIADD3 UR14, UP0, UPT, UR30, 0x180, URZ ;  /* 0x000001801e0e7890 */ /* 0x000fe4000ff1e0ff */
[----:B------:R-:W-:Y:S01]  /*1ea0*/  ULEA UR8, UR8, UR6, 0x1 ;  /* 0x0000000608087291 */ /* 0x000fe2000f8e08ff */
[----:B------:R4:W1:Y:S01]  /*1eb0*/  SYNCS.PHASECHK.TRANS64.TRYWAIT P0, [UR5+0x10], R0 ;  /* 0x00001000ff0075a7 */ /* 0x0008620008001105 */
[----:B------:R-:W-:-:S02]  /*1ec0*/  ULOP3.LUT UR33, UR33, 0xfefffff8, URZ, 0xc0, !UPT ;  /* 0xfefffff821217892 */ /* 0x000fc4000f8ec0ff */
[----:B------:R-:W-:Y:S02]  /*1ed0*/  UIADD3.X UR17, UPT, UPT, URZ, UR31, URZ, UP1, !UPT ;  /* 0x0000001fff117290 */ /* 0x000fe40008ffe4ff */
[----:B------:R-:W-:Y:S02]  /*1ee0*/  UIADD3 UR32, UPT, UPT, UR32, 0x4300, URZ ;  /* 0x0000430020207890 */ /* 0x000fe4000fffe0ff */
[----:B------:R-:W-:Y:S02]  /*1ef0*/  UPRMT UR5, URZ, 0x5410, UR24 ;  /* 0x00005410ff057896 */ /* 0x000fe40008000018 */
[----:B------:R-:W-:Y:S02]  /*1f00*/  UIADD3 UR8, UPT, UPT, UR8, 0x8300, URZ ;  /* 0x0000830008087890 */ /* 0x000fe4000fffe0ff */
[----:B------:R-:W-:Y:S02]  /*1f10*/  UIADD3.X UR15, UPT, UPT, URZ, UR31, URZ, UP0, !UPT ;  /* 0x0000001fff0f7290 */ /* 0x000fe400087fe4ff */
[----:B------:R-:W-:Y:S01]  /*1f20*/  UPRMT UR4, URZ, 0x5410, UR21 ;  /* 0x00005410ff047896 */ /* 0x000fe20008000015 */
[----:B------:R-:W-:Y:S01]  /*1f30*/  UMOV UR22, 0x0 ;  /* 0x0000000000167882 */ /* 0x000fe20000000000 */
[----:B------:R-:W-:Y:S01]  /*1f40*/  UMOV UR23, 0x10000000 ;  /* 0x1000000000177882 */ /* 0x000fe20000000000 */
[----:B------:R-:W-:Y:S01]  /*1f50*/  UMOV UR10, UR34 ;  /* 0x00000022000a7c82 */ /* 0x000fe20008000000 */
[----:B------:R-:W-:Y:S01]  /*1f60*/  UMOV UR12, UR36 ;  /* 0x00000024000c7c82 */ /* 0x000fe20008000000 */
[----:B------:R-:W-:Y:S01]  /*1f70*/  UMOV UR9, UR33 ;  /* 0x0000002100097c82 */ /* 0x000fe20008000000 */
[----:B------:R2:W-:Y:S01]  /*1f80*/  UTMALDG.3D.MULTICAST.2CTA [UR32], [UR16], UR5, desc[UR22] ;  /* 0x00001620100073b4 */ /* 0x0005e20008211805 */
[----:B------:R-:W-:-:S02]  /*1f90*/  UMOV UR13, UR29 ;  /* 0x0000001d000d7c82 */ /* 0x000fc40008000000 */
[----:B------:R3:W-:Y:S01]  /*1fa0*/  UTMALDG.3D.MULTICAST.2CTA [UR8], [UR14], UR4, desc[UR22] ;  /* 0x000016080e0073b4 */ /* 0x0007e20008211804 */
[----:B--2---:R-:W-:Y:S01]  /*1fb0*/  UIADD3 UR34, UPT, UPT, UR34, 0x40, URZ ;  /* 0x0000004022227890 */ /* 0x004fe2000fffe0ff */
[----:B---3--:R-:W-:Y:S01]  /*1fc0*/  UMOV UR4, UR7 ;  /* 0x0000000700047c82 */ /* 0x008fe20008000000 */
[----:B----4-:R-:W-:Y:S10]  /*1fd0*/  BRA.U UP2, `(.L_x_31) ;  /* 0xfffffffd02387547 */ /* 0x010ff4000b83ffff */
.L_x_25:
[----:B------:R-:W-:Y:S01]  /*1fe0*/  ULEA UR4, UR7, UR6, 0x3 ;  /* 0x0000000607047291 */ /* 0x000fe2000f8e18ff */
[----:B--2---:R-:W-:Y:S01]  /*1ff0*/  SHF.L.U32 R0, R12, 0x1f, RZ ;  /* 0x0000001f0c007819 */ /* 0x004fe200000006ff */
[----:B------:R-:W-:Y:S01]  /*2000*/  @!P1 SYNCS.ARRIVE.TRANS64.A1T0 RZ, [UR6+0x68], RZ ;  /* 0x000068ffffff99a7 */ /* 0x000fe20008100006 */
[----:B------:R-:W-:-:S06]  /*2010*/  UISETP.GT.AND UP0, UPT, UR42, UR41, UPT ;  /* 0x000000292a00728c */ /* 0x000fcc000bf04270 */
[----:B-1-3--:R1:W2:Y:S03]  /*2020*/  SYNCS.PHASECHK.TRANS64.TRYWAIT P0, [UR4+0x10], R0 ;  /* 0x00001000ff0075a7 */ /* 0x00a2a60008001104 */
[----:B------:R-:W-:Y:S05]  /*2030*/  BRA.U !UP0, `(.L_x_32) ;  /* 0x0000000108d47547 */ /* 0x000fea000b800000 */
[----:B------:R-:W-:Y:S01]  /*2040*/  UIADD3 UR28, UPT, UPT, UR46, UR13, URZ ;  /* 0x0000000d2e1c7290 */ /* 0x000fe2000fffe0ff */
[----:B------:R-:W-:-:S11]  /*2050*/  UMOV UR4, UR7 ;  /* 0x0000000700047c82 */ /* 0x000fd60008000000 */
.L_x_38:
[----:B------:R-:W-:Y:S01]  /*2060*/  ULEA UR17, UR4, UR6, 0x3 ;  /* 0x0000000604117291 */ /* 0x000fe2000f8e18ff */
[----:B--2---:R-:W-:Y:S01]  /*2070*/  @P3 MOV R2, 0x8000 ;  /* 0x0000800000023802 */ /* 0x004fe20000000f00 */
[----:B--2-4-:R-:W-:Y:S10]  /*2080*/  @P0 BRA `(.L_x_33) ;  /* 0x00000000000c0947 */ /* 0x014ff40003800000 */
[----:B------:R-:W-:-:S04]  /*2090*/  SHF.L.U32 R3, R12, 0x1f, RZ ;  /* 0x0000001f0c037819 */ /* 0x000fc800000006ff */
[----:B------:R-:W2:Y:S02]  /*20a0*/  SYNCS.PHASECHK.TRANS64.TRYWAIT P0, [UR17+0x10], R3 ;  /* 0x00001003ff0075a7 */ /* 0x000ea40008001111 */
[----:B--2---:R-:W-:Y:S05]  /*20b0*/  @!P0 BRA `(.L_x_34) ;  /* 0x0000006c007c8947 */ /* 0x004fea0003800000 */
.L_x_33:
[----:B------:R2:W-:Y:S01]  /*20c0*/  @P3 SYNCS.ARRIVE.TRANS64 RZ, [UR17], R2 ;  /* 0x00000002ffff39a7 */ /* 0x0005e20008000011 */
[----:B------:R-:W-:-:S04]  /*20d0*/  ULOP3.LUT UR5, UR25, 0x2, URZ, 0xfc, !UPT ;  /* 0x0000000219057892 */ /* 0x000fc8000f8efcff */
[----:B------:R-:W-:-:S09]  /*20e0*/  UISETP.NE.AND UP0, UPT, UR5, 0x2, UPT ;  /* 0x000000020500788c */ /* 0x000fd2000bf05270 */
[----:B------:R-:W-:Y:S05]  /*20f0*/  BRA.U UP0, `(.L_x_35) ;  /* 0x0000000100047547 */ /* 0x000fea000b800000 */
[----:B------:R-:W-:Y:S05]  /*2100*/  BPT.TRAP 0x1 ;  /* 0x000000040000795c */ /* 0x000fea0000300000 */
.L_x_35:
[----:B------:R-:W-:Y:S04]  /*2110*/  BSSY.RECONVERGENT B0, `(.L_x_36) ;  /* 0x0000003000007945 */ /* 0x000fe80003800200 */
[----:B------:R-:W-:Y:S05]  /*2120*/  @!P2 BRA `(.L_x_37) ;  /* 0x000000000004a947 */ /* 0x000fea0003800000 */
[----:B------:R-:W-:Y:S05]  /*2130*/  BPT.TRAP 0x1 ;  /* 0x000000040000795c */ /* 0x000fea0000300000 */
.L_x_37:
[----:B------:R-:W-:Y:S05]  /*2140*/  BSYNC.RECONVERGENT B0 ;  /* 0x0000000000007941 */ /* 0x000fea0003800200 */
.L_x_36:
[----:B------:R-:W-:Y:S02]  /*2150*/  UIADD3 UR5, UPT, UPT, UR4, 0x1, URZ ;  /* 0x0000000104057890 */ /* 0x000fe4000fffe0ff */
[----:B------:R-:W-:Y:S02]  /*2160*/  USHF.L.U32 UR4, UR4, 0xc, URZ ;  /* 0x0000000c04047899 */ /* 0x000fe400080006ff */
[----:B------:R-:W-:Y:S02]  /*2170*/  UISETP.NE.AND UP0, UPT, UR5, 0x2, UPT ;  /* 0x000000020500788c */ /* 0x000fe4000bf05270 */
[----:B------:R-:W-:Y:S02]  /*2180*/  USHF.L.U32 UR18, UR13, 0x6, URZ ;  /* 0x000000060d127899 */ /* 0x000fe400080006ff */
[----:B------:R-:W-:Y:S02]  /*2190*/  USEL UR8, URZ, 0x1, UP0 ;  /* 0x00000001ff087887 */ /* 0x000fe40008000000 */
[----:B------:R-:W-:-:S02]  /*21a0*/  USEL UR7, UR5, URZ, UP0 ;  /* 0x000000ff05077287 */ /* 0x000fc40008000000 */
[----:B------:R-:W-:Y:S02]  /*21b0*/  UIADD3 UR22, UP0, UPT, UR30, 0x180, URZ ;  /* 0x000001801e167890 */ /* 0x000fe4000ff1e0ff */
[----:B------:R-:W-:Y:S01]  /*21c0*/  ULEA UR5, UR7, UR6, 0x3 ;  /* 0x0000000607057291 */ /* 0x000fe2000f8e18ff */
[----:B------:R-:W-:Y:S01]  /*21d0*/  LOP3.LUT R12, R12, UR8, RZ, 0x3c, !PT ;  /* 0x000000080c0c7c12 */ /* 0x000fe2000f8e3cff */
[----:B------:R-:W-:Y:S02]  /*21e0*/  UIADD3 UR13, UPT, UPT, UR13, 0x1, URZ ;  /* 0x000000010d0d7890 */ /* 0x000fe4000fffe0ff */
[----:B------:R-:W-:Y:S01]  /*21f0*/  UIADD3 UR14, UP1, UPT, UR30, 0x80, URZ ;  /* 0x000000801e0e7890 */ /* 0x000fe2000ff3e0ff */
[----:B-1----:R-:W-:Y:S01]  /*2200*/  SHF.L.U32 R0, R12, 0x1f, RZ ;  /* 0x0000001f0c007819 */ /* 0x002fe200000006ff */
[----:B------:R-:W-:Y:S02]  /*2210*/  UIADD3.X UR23, UPT, UPT, URZ, UR31, URZ, UP0, !UPT ;  /* 0x0000001fff177290 */ /* 0x000fe400087fe4ff */
[----:B------:R-:W-:Y:S01]  /*2220*/  UISETP.NE.AND UP0, UPT, UR13, UR28, UPT ;  /* 0x0000001c0d00728c */ /* 0x000fe2000bf05270 */
[----:B------:R3:W4:Y:S01]  /*2230*/  SYNCS.PHASECHK.TRANS64.TRYWAIT P0, [UR5+0x10], R0 ;  /* 0x00001000ff0075a7 */ /* 0x0007220008001105 */
[----:B------:R-:W-:-:S02]  /*2240*/  ULOP3.LUT UR5, UR27, UR4, URZ, 0xfc, !UPT ;  /* 0x000000041b057292 */ /* 0x000fc4000f8efcff */
[----:B------:R-:W-:Y:S02]  /*2250*/  ULOP3.LUT UR4, UR26, UR4, URZ, 0xfc, !UPT ;  /* 0x000000041a047292 */ /* 0x000fe4000f8efcff */
[----:B------:R-:W-:Y:S02]  /*2260*/  ULEA UR5, UR5, UR6, 0x1 ;  /* 0x0000000605057291 */ /* 0x000fe4000f8e08ff */
[----:B------:R-:W-:Y:S02]  /*2270*/  ULEA UR4, UR4, UR6, 0x1 ;  /* 0x0000000604047291 */ /* 0x000fe4000f8e08ff */
[----:B------:R-:W-:Y:S02]  /*2280*/  UIADD3 UR16, UPT, UPT, UR5, 0x4300, URZ ;  /* 0x0000430005107890 */ /* 0x000fe4000fffe0ff */
[----:B------:R-:W-:Y:S02]  /*2290*/  ULOP3.LUT UR17, UR17, 0xfefffff8, URZ, 0xc0, !UPT ;  /* 0xfefffff811117892 */ /* 0x000fe4000f8ec0ff */
[----:B------:R-:W-:-:S02]  /*22a0*/  UIADD3.X UR15, UPT, UPT, URZ, UR31, URZ, UP1, !UPT ;  /* 0x0000001fff0f7290 */ /* 0x000fc40008ffe4ff */
[----:B------:R-:W-:Y:S02]  /*22b0*/  UPRMT UR5, URZ, 0x5410, UR24 ;  /* 0x00005410ff057896 */ /* 0x000fe40008000018 */
[----:B------:R-:W-:Y:S02]  /*22c0*/  UIADD3 UR8, UPT, UPT, UR4, 0x8300, URZ ;  /* 0x0000830004087890 */ /* 0x000fe4000fffe0ff */
[----:B------:R-:W-:Y:S01]  /*22d0*/  UPRMT UR4, URZ, 0x5410, UR21 ;  /* 0x00005410ff047896 */ /* 0x000fe20008000015 */
[----:B------:R-:W-:Y:S01]  /*22e0*/  UMOV UR32, 0x0 ;  /* 0x0000000000207882 */ /* 0x000fe20000000000 */
[----:B------:R-:W-:Y:S01]  /*22f0*/  UMOV UR33, 0x10000000 ;  /* 0x1000000000217882 */ /* 0x000fe20000000000 */
[----:B------:R-:W-:Y:S01]  /*2300*/  UMOV UR19, UR35 ;  /* 0x0000002300137c82 */ /* 0x000fe20008000000 */
[----:B------:R-:W-:Y:S01]  /*2310*/  UMOV UR20, UR36 ;  /* 0x0000002400147c82 */ /* 0x000fe20008000000 */
[----:B------:R-:W-:Y:S01]  /*2320*/  UMOV UR12, UR36 ;  /* 0x00000024000c7c82 */ /* 0x000fe20008000000 */
[----:B------:R-:W-:Y:S01]  /*2330*/  UMOV UR9, UR17 ;  /* 0x0000001100097c82 */ /* 0x000fe20008000000 */
[----:B------:R-:W-:Y:S01]  /*2340*/  UMOV UR10, UR18 ;  /* 0x00000012000a7c82 */ /* 0x000fe20008000000 */
[----:B------:R-:W-:Y:S01]  /*2350*/  UTMALDG.3D.MULTICAST.2CTA [UR16], [UR14], UR5, desc[UR32] ;  /* 0x000020100e0073b4 */ /* 0x000fe20008211805 */
[----:B------:R1:W-:Y:S02]  /*2360*/  UTMALDG.3D.MULTICAST.2CTA [UR8], [UR22], UR4, desc[UR32] ;  /* 0x00002008160073b4 */ /* 0x0003e40008211804 */
[----:B-1----:R-:W-:Y:S01]  /*2370*/  UMOV UR4, UR7 ;  /* 0x0000000700047c82 */ /* 0x002fe20008000000 */
[----:B---3--:R-:W-:Y:S05]  /*2380*/  BRA.U UP0, `(.L_x_38) ;  /* 0xfffffffd00347547 */ /* 0x008fea000b83ffff */
.L_x_32:
[C---:B------:R-:W-:Y:S01]  /*2390*/  LEA R3, R11.reuse, UR6, 0x3 ;  /* 0x000000060b037c11 */ /* 0x040fe2000f8e18ff */
[----:B------:R-:W-:Y:S01]  /*23a0*/  NOP ;  /* 0x0000000000007918 */ /* 0x000fe20000000000 */
[----:B-1----:R-:W-:Y:S02]  /*23b0*/  SHF.L.U32 R0, R10, 0x1f, RZ ;  /* 0x0000001f0a007819 */ /* 0x002fe400000006ff */
[----:B------:R-:W-:Y:S02]  /*23c0*/  LEA R4, R11, UR6, 0x4 ;  /* 0x000000060b047c11 */ /* 0x000fe4000f8e20ff */
[----:B--2-4-:R-:W1:Y:S02]  /*23d0*/  SYNCS.PHASECHK.TRANS64.TRYWAIT P0, [R3+URZ+0x70], R0 ;  /* 0x00007000030075a7 */ /* 0x014e6400080011ff */
[----:B-1----:R-:W-:Y:S05]  /*23e0*/  @!P0 BRA `(.L_x_39) ;  /* 0x0000006800c88947 */ /* 0x002fea0003800000 */
.L_x_150:
[----:B------:R-:W2:Y:S01]  /*23f0*/  LDS.128 R4, [R4+0x100] ;  /* 0x0001000004047984 */ /* 0x000ea20000000c00 */
[----:B------:R-:W-:Y:S01]  /*2400*/  UISETP.GE.AND UP0, UPT, UR45, 0x1, UPT ;  /* 0x000000012d00788c */ /* 0x000fe2000bf06270 */
[----:B------:R-:W-:Y:S01]  /*2410*/  @!PT LDS RZ, [RZ] ;  /* 0x00000000fffff984 */ /* 0x000fe20000000800 */
[----:B------:R-:W-:Y:S01]  /*2420*/  @!PT LDS RZ, [RZ] ;  /* 0x00000000fffff984 */ /* 0x000fe20000000800 */
[----:B------:R-:W-:Y:S01]  /*2430*/  @!PT LDS RZ, [RZ] ;  /* 0x00000000fffff984 */ /* 0x000fe20000000800 */
[----:B------:R-:W-:Y:S01]  /*2440*/  @!PT LDS RZ, [RZ] ;  /* 0x00000000fffff984 */ /* 0x000fe20000000800 */
[----:B------:R3:W-:Y:S06]  /*2450*/  MEMBAR.ALL.CTA ;  /* 0x0000000000007992 */ /* 0x0007ec0000008000 */
[----:B---3--:R-:W3:Y:S01]  /*2460*/  FENCE.VIEW.ASYNC.S ;  /* 0x00000000000073c6 */ /* 0x008ee20000000000 */
[----:B--2---:R-:W-:-:S13]  /*2470*/  LOP3.LUT P0, RZ, R6, 0x1, RZ, 0xc0, !PT ;  /* 0x0000000106ff7812 */ /* 0x004fda000780c0ff */
[----:B---3--:R-:W-:Y:S01]  /*2480*/  VOTEU.ANY UP1, P0 ;  /* 0x0000000000ff7886 */ /* 0x008fe20000020100 */
[----:B------:R-:W-:-:S13]  /*2490*/  PLOP3.LUT P0, PT, PT, PT, UP1, 0x80, 0x8 ;  /* 0x000000000008781c */ /* 0x000fda0003f0f018 */
[----:B-1----:R-:W-:Y:S02]  /*24a0*/  @P0 LOP3.LUT R0, R5, 0xffff, RZ, 0xc0, !PT ;  /* 0x0000ffff05000812 */ /* 0x002fe400078ec0ff */
[----:B------:R-:W-:Y:S02]  /*24b0*/  @P0 MOV R2, R4 ;  /* 0x0000000400020202 */ /* 0x000fe40000000f00 */
[----:B------:R-:W-:Y:S01]  /*24c0*/  @P0 R2UR UR5, R0 ;  /* 0x00000000000502ca */ /* 0x000fe200000e0000 */
[----:B------:R-:W-:Y:S01]  /*24d0*/  VIADD R0, R3, 0x80 ;  /* 0x0000008003007836 */ /* 0x000fe20000000000 */
[----:B------:R-:W-:Y:S02]  /*24e0*/  @P0 SHF.R.U32.HI R4, RZ, 0x10, R5 ;  /* 0x00000010ff040819 */ /* 0x000fe40000011605 */
[----:B------:R-:W-:Y:S02]  /*24f0*/  @P0 R2UR UR8, R2 ;  /* 0x00000000020802ca */ /* 0x000fe400000e0000 */
[----:B------:R-:W-:-:S02]  /*2500*/  PRMT R0, RZ, 0x654, R0 ;  /* 0x00000654ff007816 */ /* 0x000fc40000000000 */
[----:B------:R-:W-:Y:S02]  /*2510*/  @P0 R2UR UR4, R4 ;  /* 0x00000000040402ca */ /* 0x000fe400000e0000 */
[----:B------:R1:W-:Y:S03]  /*2520*/  SYNCS.ARRIVE.TRANS64.RED.A1T0 RZ, [R0+URZ], RZ ;  /* 0x000000ff00ff79a7 */ /* 0x0003e600081004ff */
[----:B------:R-:W-:-:S04]  /*2530*/  @UP1 UMOV UR37, UR5 ;  /* 0x0000000500251c82 */ /* 0x000fc80008000000 */
[----:B------:R-:W-:-:S04]  /*2540*/  @UP1 UMOV UR38, UR8 ;  /* 0x0000000800261c82 */ /* 0x000fc80008000000 */
[----:B------:R-:W-:Y:S01]  /*2550*/  @UP1 UMOV UR36, UR4 ;  /* 0x0000000400241c82 */ /* 0x000fe20008000000 */
[----:B------:R-:W-:Y:S05]  /*2560*/  BRA.U !UP0, `(.L_x_40) ;  /* 0x0000000108d47547 */ /* 0x000fea000b800000 */
[----:B------:R-:W2:Y:S01]  /*2570*/  LDCU.128 UR12, c[0x0][0xb10] ;  /* 0x00016200ff0c77ac */ /* 0x000ea20008000c00 */
[----:B------:R-:W3:Y:S01]  /*2580*/  LDCU UR28, c[0x0][0xb20] ;  /* 0x00016400ff1c77ac */ /* 0x000ee20008000800 */
[----:B------:R-:W4:Y:S01]  /*2590*/  LDCU UR20, c[0x0][0xb0c] ;  /* 0x00016180ff1477ac */ /* 0x000f220008000800 */
[----:B------:R-:W1:Y:S01]  /*25a0*/  LDCU.64 UR10, c[0x0][0xb28] ;  /* 0x00016500ff0a77ac */ /* 0x000e620008000a00 */
[----:B------:R-:W-:Y:S02]  /*25b0*/  UISETP.NE.AND UP3, UPT, UR45, 0x1, UPT ;  /* 0x000000012d00788c */ /* 0x000fe4000bf65270 */
[----:B--2---:R-:W-:Y:S02]  /*25c0*/  UIMAD.WIDE.U32 UR8, UR39, UR15, URZ ;  /* 0x0000000f270872a5 */ /* 0x004fe4000f8e00ff */
[----:B------:R-:W-:Y:S02]  /*25d0*/  UIMAD.WIDE.U32 UR4, UR40, UR12, URZ ;  /* 0x0000000c280472a5 */ /* 0x000fe4000f8e00ff */
[----:B------:R-:W-:-:S02]  /*25e0*/  UISETP.NE.AND UP0, UPT, UR14, 0x1, UPT ;  /* 0x000000010e00788c */ /* 0x000fc4000bf05270 */
[----:B------:R-:W-:Y:S01]  /*25f0*/  UIMAD.WIDE.U32 UR22, UR37, UR15, URZ ;  /* 0x0000000f251672a5 */ /* 0x000fe2000f8e00ff */
[----:B------:R-:W-:Y:S02]  /*2600*/  UMOV UR8, UR9 ;  /* 0x0000000900087c82 */ /* 0x000fe40008000000 */
[----:B------:R-:W-:Y:S01]  /*2610*/  UMOV UR4, UR5 ;  /* 0x0000000500047c82 */ /* 0x000fe20008000000 */
[----:B---3--:R-:W-:Y:S02]  /*2620*/  USHF.R.U32.HI UR8, URZ, UR28, UR8 ;  /* 0x0000001cff087299 */ /* 0x008fe40008011608 */
[----:B----4-:R-:W-:Y:S02]  /*2630*/  UISETP.NE.AND UP2, UPT, UR20, 0x1, UPT ;  /* 0x000000011400788c */ /* 0x010fe4000bf45270 */
[----:B------:R-:W-:Y:S02]  /*2640*/  USHF.R.U32.HI UR4, URZ, UR13, UR4 ;  /* 0x0000000dff047299 */ /* 0x000fe40008011604 */
[----:B------:R-:W-:-:S02]  /*2650*/  USEL UR5, UR39, UR8, !UP0 ;  /* 0x0000000827057287 */ /* 0x000fc4000c000000 */
[----:B------:R-:W-:Y:S02]  /*2660*/  USEL UR8, UR40, UR4, !UP2 ;  /* 0x0000000428087287 */ /* 0x000fe4000d000000 */
[----:B-1----:R-:W-:Y:S01]  /*2670*/  UIMAD.WIDE.U32 UR16, UR5, UR10, URZ ;  /* 0x0000000a051072a5 */ /* 0x002fe2000f8e00ff */
[----:B------:R-:W-:Y:S01]  /*2680*/  UMOV UR4, UR23 ;  /* 0x0000001700047c82 */ /* 0x000fe20008000000 */
[----:B------:R-:W-:Y:S02]  /*2690*/  UIMAD.WIDE.U32 UR18, UR38, UR12, URZ ;  /* 0x0000000c261272a5 */ /* 0x000fe4000f8e00ff */
[----:B------:R-:W-:-:S03]  /*26a0*/  UIMAD.WIDE.U32 UR22, UR8, UR10, URZ ;  /* 0x0000000a081672a5 */ /* 0x000fc6000f8e00ff */
[----:B------:R-:W-:Y:S01]  /*26b0*/  UMOV UR16, UR17 ;  /* 0x0000001100107c82 */ /* 0x000fe20008000000 */
[----:B------:R-:W-:Y:S02]  /*26c0*/  USHF.R.U32.HI UR4, URZ, UR28, UR4 ;  /* 0x0000001cff047299 */ /* 0x000fe40008011604 */
[----:B------:R-:W-:Y:S01]  /*26d0*/  @UP3 USHF.R.U32.HI UR5, URZ, UR11, UR16 ;  /* 0x0000000bff053299 */ /* 0x000fe20008011610 */
[----:B------:R-:W-:Y:S01]  /*26e0*/  UMOV UR18, UR19 ;  /* 0x0000001300127c82 */ /* 0x000fe20008000000 */
[----:B------:R-:W-:Y:S01]  /*26f0*/  UMOV UR22, UR23 ;  /* 0x0000001700167c82 */ /* 0x000fe20008000000 */
[----:B------:R-:W-:Y:S02]  /*2700*/  USHF.R.U32.HI UR13, URZ, UR13, UR18 ;  /* 0x0000000dff0d7299 */ /* 0x000fe40008011612 */
[----:B------:R-:W-:Y:S02]  /*2710*/  USEL UR4, UR37, UR4, !UP0 ;  /* 0x0000000425047287 */ /* 0x000fe4000c000000 */
[----:B------:R-:W-:-:S02]  /*2720*/  @UP3 USHF.R.U32.HI UR8, URZ, UR11, UR22 ;  /* 0x0000000bff083299 */ /* 0x000fc40008011616 */
[----:B------:R-:W-:Y:S02]  /*2730*/  UIMAD UR9, UR45, UR5, URZ ;  /* 0x000000052d0972a4 */ /* 0x000fe4000f8e02ff */
[----:B------:R-:W-:Y:S02]  /*2740*/  USEL UR5, UR38, UR13, !UP2 ;  /* 0x0000000d26057287 */ /* 0x000fe4000d000000 */
[----:B------:R-:W-:Y:S02]  /*2750*/  UIMAD UR12, UR45, UR8, URZ ;  /* 0x000000082d0c72a4 */ /* 0x000fe4000f8e02ff */
[----:B------:R-:W-:Y:S02]  /*2760*/  UISETP.GE.AND UP0, UPT, UR4, UR9, UPT ;  /* 0x000000090400728c */ /* 0x000fe4000bf06270 */
[----:B------:R-:W-:Y:S02]  /*2770*/  UIMAD.WIDE.U32 UR16, UR4, UR10, URZ ;  /* 0x0000000a041072a5 */ /* 0x000fe4000f8e00ff */
[----:B------:R-:W-:-:S02]  /*2780*/  UISETP.GE.OR UP0, UPT, UR5, UR12, UP0 ;  /* 0x0000000c0500728c */ /* 0x000fc40008706670 */
        /* <DEDUP_REMOVED lines=19> */
.L_x_40:
[----:B------:R-:W2:Y:S02]  /*28c0*/  LDCU UR4, c[0x0][0xb30] ;  /* 0x00016600ff0477ac */ /* 0x000ea40008000800 */
[----:B--2---:R-:W-:-:S09]  /*28d0*/  UISETP.NE.AND UP0, UPT, UR4, 0x1, UPT ;  /* 0x000000010400788c */ /* 0x004fd2000bf05270 */
        /* <DEDUP_REMOVED lines=14> */
[----:B------:R-:W-:Y:S02]  /*29c0*/  UIADD3 UR8, UPT, UPT, UR5, -UR4, URZ ;  /* 0x8000000405087290 */ /* 0x000fe4000fffe0ff */
[----:B------:R-:W-:Y:S02]  /*29d0*/  UIADD3 UR4, UPT, UPT, -UR5, UR4, URZ ;  /* 0x0000000405047290 */ /* 0x000fe4000fffe1ff */
[----:B------:R-:W-:Y:S02]  /*29e0*/  UIMAD UR37, UR8, UR14, UR37 ;  /* 0x0000000e082572a4 */ /* 0x000fe4000f8e0225 */
[----:B------:R-:W-:-:S12]  /*29f0*/  UIMAD UR38, UR4, UR10, UR38 ;  /* 0x0000000a042672a4 */ /* 0x000fd8000f8e0226 */
.L_x_41:
[----:B------:R-:W-:Y:S01]  /*2a00*/  VIADD R11, R11, 0x1 ;  /* 0x000000010b0b7836 */ /* 0x000fe20000000000 */
[----:B------:R-:W-:Y:S01]  /*2a10*/  R2UR UR4, R52 ;  /* 0x00000000340472ca */ /* 0x000fe200000e0000 */
[----:B------:R-:W-:Y:S01]  /*2a20*/  UIADD3 UR20, UPT, UPT, UR38, UR63, URZ ;  /* 0x0000003f26147290 */ /* 0x000fe2000fffe0ff */
[----:B------:R-:W-:Y:S02]  /*2a30*/  PLOP3.LUT P1, PT, PT, PT, PT, 0x80, 0x8 ;  /* 0x000000000008781c */ /* 0x000fe40003f2f070 */
[----:B------:R-:W-:-:S04]  /*2a40*/  ISETP.NE.AND P0, PT, R11, 0x2, PT ;  /* 0x000000020b00780c */ /* 0x000fc80003f05270 */
[----:B-1----:R-:W-:Y:S02]  /*2a50*/  SEL R0, RZ, 0x1, P0 ;  /* 0x00000001ff007807 */ /* 0x002fe40000000000 */
[----:B------:R-:W-:Y:S02]  /*2a60*/  SEL R11, R11, RZ, P0 ;  /* 0x000000ff0b0b7207 */ /* 0x000fe40000000000 */
[----:B------:R-:W-:Y:S01]  /*2a70*/  LOP3.LUT R10, R10, R0, RZ, 0x3c, !PT ;  /* 0x000000000a0a7212 */ /* 0x000fe200078e3cff */
[----:B------:R-:W-:Y:S01]  /*2a80*/  UIADD3 UR28, UPT, UPT, UR37, UR4, URZ ;  /* 0x00000004251c7290 */ /* 0x000fe2000fffe0ff */
[----:B------:R-:W-:Y:S11]  /*2a90*/  BRA.U UP1, `(.L_x_42) ;  /* 0xfffffff101087547 */ /* 0x000ff6000b83ffff */
[----:B------:R-:W-:Y:S01]  /*2aa0*/  UIADD3 UR6, UPT, UPT, UR6, 0x10, URZ ;  /* 0x0000001006067890 */ /* 0x000fe2000fffe0ff */
[----:B------:R-:W-:-:S03]  /*2ab0*/  SHF.L.U32 R2, R12, 0x1f, RZ ;  /* 0x0000001f0c027819 */ /* 0x000fc600000006ff */
[----:B------:R-:W-:-:S09]  /*2ac0*/  ULEA UR4, UR7, UR6, 0x3 ;  /* 0x0000000607047291 */ /* 0x000fd2000f8e18ff */
[----:B------:R-:W1:Y:S02]  /*2ad0*/  SYNCS.PHASECHK.TRANS64.TRYWAIT P0, [UR4], R2 ;  /* 0x00000002ff0075a7 */ /* 0x000e640008001104 */
[----:B-1----:R-:W-:Y:S05]  /*2ae0*/  @!P0 BRA `(.L_x_43) ;  /* 0x00000064001c8947 */ /* 0x002fea0003800000 */
.L_x_152:
[----:B------:R-:W-:-:S04]  /*2af0*/  UIADD3 UR4, UPT, UPT, UR7, 0x1, URZ ;  /* 0x0000000107047890 */ /* 0x000fc8000fffe0ff */
[----:B------:R-:W-:-:S04]  /*2b00*/  UISETP.NE.AND UP0, UPT, UR4, 0x2, UPT ;  /* 0x000000020400788c */ /* 0x000fc8000bf05270 */
[----:B------:R-:W-:Y:S02]  /*2b10*/  USEL UR5, URZ, 0x1, UP0 ;  /* 0x00000001ff057887 */ /* 0x000fe40008000000 */
[----:B------:R-:W-:-:S04]  /*2b20*/  USEL UR4, UR4, URZ, UP0 ;  /* 0x000000ff04047287 */ /* 0x000fc80008000000 */
[----:B------:R-:W-:Y:S01]  /*2b30*/  ULEA UR4, UR4, UR6, 0x3 ;  /* 0x0000000604047291 */ /* 0x000fe2000f8e18ff */
[----:B-1----:R-:W-:-:S04]  /*2b40*/  LOP3.LUT R2, R12, UR5, RZ, 0x3c, !PT ;  /* 0x000000050c027c12 */ /* 0x002fc8000f8e3cff */
[----:B------:R-:W-:Y:S01]  /*2b50*/  SHF.L.U32 R2, R2, 0x1f, RZ ;  /* 0x0000001f02027819 */ /* 0x000fe200000006ff */
[----:B------:R-:W-:-:S07]  /*2b60*/  IMAD.U32 R0, RZ, RZ, UR4 ;  /* 0x00000004ff007e24 */ /* 0x000fce000f8e00ff */
.L_x_44:
[----:B-1----:R1:W2:Y:S02]  /*2b70*/  SYNCS.PHASECHK.TRANS64.TRYWAIT P0, [R0+URZ], R2 ;  /* 0x00000002000075a7 */ /* 0x0022a400080011ff */
[----:B--2---:R-:W-:Y:S05]  /*2b80*/  @!P0 NANOSLEEP.SYNCS 0x989680 ;  /* 0x009896800000895d */ /* 0x004fea0003900000 */
[----:B------:R-:W2:Y:S02]  /*2b90*/  @!P0 SYNCS.PHASECHK.TRANS64 P0, [R0+URZ], R2 ;  /* 0x00000002000085a7 */ /* 0x000ea400080010ff */
[----:B--2---:R-:W-:Y:S05]  /*2ba0*/  @P0 EXIT ;  /* 0x000000000000094d */ /* 0x004fea0003800000 */
[----:B------:R-:W-:Y:S05]  /*2bb0*/  BRA `(.L_x_44) ;  /* 0xfffffffc00ec7947 */ /* 0x000fea000383ffff */
.L_x_22:
[----:B------:R-:W-:-:S04]  /*2bc0*/  UISETP.NE.AND UP0, UPT, UR47, URZ, UPT ;  /* 0x000000ff2f00728c */ /* 0x000fc8000bf05270 */
[----:B------:R-:W-:-:S09]  /*2bd0*/  UISETP.NE.OR UP0, UPT, UR25, 0x1, UP0 ;  /* 0x000000011900788c */ /* 0x000fd20008705670 */
[----:B------:R-:W-:Y:S05]  /*2be0*/  BRA.U UP0, `(.L_x_45) ;  /* 0x0000000500487547 */ /* 0x000fea000b800000 */
[----:B------:R-:W-:Y:S01]  /*2bf0*/  ISETP.GE.U32.AND P2, PT, R0, 0x8, PT ;  /* 0x000000080000780c */ /* 0x000fe20003f46070 */
[----:B------:R-:W-:Y:S01]  /*2c00*/  IMAD.MOV.U32 R12, RZ, RZ, 0x1 ;  /* 0x00000001ff0c7424 */ /* 0x000fe200078e00ff */
[----:B------:R-:W-:Y:S02]  /*2c10*/  CS2R R10, SRZ ;  /* 0x00000000000a7805 */ /* 0x000fe4000001ff00 */
[----:B------:R-:W-:Y:S01]  /*2c20*/  CS2R R8, SRZ ;  /* 0x0000000000087805 */ /* 0x000fe2000001ff00 */
[----:B------:R-:W-:Y:S01]  /*2c30*/  UMOV UR6, 0x400 ;  /* 0x0000040000067882 */ /* 0x000fe20000000000 */
[----:B------:R-:W-:Y:S01]  /*2c40*/  UMOV UR5, URZ ;  /* 0x000000ff00057c82 */ /* 0x000fe20008000000 */
[----:B------:R-:W-:-:S12]  /*2c50*/  ULEA UR6, UR47, UR6, 0x18 ;  /* 0x000000062f067291 */ /* 0x000fd8000f8ec0ff */
.L_x_49:
[----:B------:R-:W-:Y:S02]  /*2c60*/  LEA R2, R8, UR6, 0x3 ;  /* 0x0000000608027c11 */ /* 0x000fe4000f8e18ff */
[----:B------:R-:W-:-:S03]  /*2c70*/  SHF.L.U32 R4, R9, 0x1f, RZ ;  /* 0x0000001f09047819 */ /* 0x000fc600000006ff */
[----:B------:R-:W-:Y:S01]  /*2c80*/  VIADD R5, R2, 0xe0 ;  /* 0x000000e002057836 */ /* 0x000fe20000000000 */
[----:B------:R-:W2:Y:S02]  /*2c90*/  SYNCS.PHASECHK.TRANS64.TRYWAIT P0, [R2+URZ+0xd0], R4 ;  /* 0x0000d004020075a7 */ /* 0x000ea400080011ff */
[----:B--2---:R-:W-:Y:S05]  /*2ca0*/  @!P0 BRA `(.L_x_46) ;  /* 0x0000006000c48947 */ /* 0x004fea0003800000 */
.L_x_153:
[----:B------:R-:W-:Y:S01]  /*2cb0*/  ULEA UR4, UR5, UR6, 0x3 ;  /* 0x0000000605047291 */ /* 0x000fe2000f8e18ff */
[----:B--2---:R-:W-:Y:S01]  /*2cc0*/  PRMT R2, RZ, 0x654, R5 ;  /* 0x00000654ff027816 */ /* 0x004fe20000000005 */
[----:B------:R-:W-:Y:S01]  /*2cd0*/  @!P2 IMAD.MOV.U32 R4, RZ, RZ, 0x10 ;  /* 0x00000010ff04a424 */ /* 0x000fe200078e00ff */
[----:B------:R-:W-:Y:S01]  /*2ce0*/  SHF.L.U32 R5, R12, 0x1f, RZ ;  /* 0x0000001f0c057819 */ /* 0x000fe200000006ff */
[----:B------:R-:W-:Y:S01]  /*2cf0*/  UIADD3 UR7, UPT, UPT, UR4, 0x70, URZ ;  /* 0x0000007004077890 */ /* 0x000fe2000fffe0ff */
[----:B------:R2:W-:Y:S05]  /*2d00*/  SYNCS.ARRIVE.TRANS64.RED.A1T0 RZ, [R2+URZ], RZ ;  /* 0x000000ff02ff79a7 */ /* 0x0005ea00081004ff */
[----:B------:R-:W-:Y:S01]  /*2d10*/  IMAD.U32 R6, RZ, RZ, UR7 ;  /* 0x00000007ff067e24 */ /* 0x000fe2000f8e00ff */
[----:B------:R-:W3:Y:S04]  /*2d20*/  SYNCS.PHASECHK.TRANS64.TRYWAIT P0, [UR4+0x80], R5 ;  /* 0x00008005ff0075a7 */ /* 0x000ee80008001104 */
[----:B------:R-:W-:Y:S01]  /*2d30*/  PRMT R6, R0, 0x654, R6 ;  /* 0x0000065400067816 */ /* 0x000fe20000000006 */
[----:B--23--:R-:W-:Y:S06]  /*2d40*/  @!P0 BRA `(.L_x_47) ;  /* 0x0000006000b08947 */ /* 0x00cfec0003800000 */
.L_x_155:
[----:B------:R-:W-:Y:S01]  /*2d50*/  ULEA UR8, UR5, UR6, 0x4 ;  /* 0x0000000605087291 */ /* 0x000fe2000f8e20ff */
[----:B------:R-:W-:Y:S01]  /*2d60*/  SEL R3, R6, R3, !P2 ;  /* 0x0000000306037207 */ /* 0x000fe20005000000 */
[----:B------:R-:W-:Y:S01]  /*2d70*/  UIADD3 UR9, UPT, UPT, UR4, 0x70, URZ ;  /* 0x0000007004097890 */ /* 0x000fe2000fffe0ff */
[----:B--2---:R-:W-:Y:S01]  /*2d80*/  LEA R2, R11, UR6, 0x3 ;  /* 0x000000060b027c11 */ /* 0x004fe2000f8e18ff */
[----:B------:R-:W-:Y:S01]  /*2d90*/  UIADD3 UR8, UPT, UPT, UR8, 0x100, URZ ;  /* 0x0000010008087890 */ /* 0x000fe2000fffe0ff */
[----:B------:R2:W-:Y:S01]  /*2da0*/  @!P2 SYNCS.ARRIVE.TRANS64.RED RZ, [R3+URZ], R4 ;  /* 0x0000000403ffa9a7 */ /* 0x0005e200080004ff */
[----:B------:R-:W-:Y:S01]  /*2db0*/  UIADD3 UR4, UPT, UPT, UR5, 0x1, URZ ;  /* 0x0000000105047890 */ /* 0x000fe2000fffe0ff */
[----:B------:R-:W-:-:S03]  /*2dc0*/  VIADD R8, R8, 0x1 ;  /* 0x0000000108087836 */ /* 0x000fc60000000000 */
[----:B------:R-:W-:Y:S02]  /*2dd0*/  UISETP.NE.AND UP0, UPT, UR4, 0x2, UPT ;  /* 0x000000020400788c */ /* 0x000fe4000bf05270 */
[----:B------:R-:W-:Y:S01]  /*2de0*/  ISETP.NE.AND P0, PT, R8, 0x2, PT ;  /* 0x000000020800780c */ /* 0x000fe20003f05270 */
[----:B------:R-:W-:Y:S06]  /*2df0*/  UGETNEXTWORKID.BROADCAST [UR8], [UR9] ;  /* 0x00000000080073ca */ /* 0x000fec0008000100 */
[----:B------:R-:W-:Y:S02]  /*2e00*/  USEL UR7, URZ, 0x1, UP0 ;  /* 0x00000001ff077887 */ /* 0x000fe40008000000 */
[----:B------:R-:W-:-:S04]  /*2e10*/  USEL UR5, UR4, URZ, UP0 ;  /* 0x000000ff04057287 */ /* 0x000fc80008000000 */
[----:B------:R-:W-:Y:S02]  /*2e20*/  LOP3.LUT R12, R12, UR7, RZ, 0x3c, !PT ;  /* 0x000000070c0c7c12 */ /* 0x000fe4000f8e3cff */
[----:B--2---:R-:W-:-:S04]  /*2e30*/  SHF.L.U32 R4, R10, 0x1f, RZ ;  /* 0x0000001f0a047819 */ /* 0x004fc800000006ff */
[----:B------:R-:W2:Y:S02]  /*2e40*/  SYNCS.PHASECHK.TRANS64.TRYWAIT P1, [R2+URZ+0x70], R4 ;  /* 0x00007004020075a7 */ /* 0x000ea400080211ff */
[----:B--2---:R-:W-:Y:S05]  /*2e50*/  @!P1 BRA `(.L_x_48) ;  /* 0x0000006000849947 */ /* 0x004fea0003800000 */
.L_x_156:
[C---:B--2---:R-:W-:Y:S01]  /*2e60*/  LEA R4, R11.reuse, UR6, 0x4 ;  /* 0x000000060b047c11 */ /* 0x044fe2000f8e20ff */
[----:B------:R-:W-:Y:S01]  /*2e70*/  VIADD R2, R2, 0x80 ;  /* 0x0000008002027836 */ /* 0x000fe20000000000 */
[----:B------:R-:W-:Y:S01]  /*2e80*/  SEL R8, R8, RZ, P0 ;  /* 0x000000ff08087207 */ /* 0x000fe20000000000 */
[----:B------:R-:W-:-:S03]  /*2e90*/  VIADD R11, R11, 0x1 ;  /* 0x000000010b0b7836 */ /* 0x000fc60000000000 */
[----:B------:R-:W2:Y:S01]  /*2ea0*/  LDS.128 R4, [R4+0x100] ;  /* 0x0001000004047984 */ /* 0x000ea20000000c00 */
[----:B------:R-:W-:Y:S02]  /*2eb0*/  PRMT R2, RZ, 0x654, R2 ;  /* 0x00000654ff027816 */ /* 0x000fe40000000002 */
[C---:B------:R-:W-:Y:S01]  /*2ec0*/  ISETP.NE.AND P1, PT, R11.reuse, 0x2, PT ;  /* 0x000000020b00780c */ /* 0x040fe20003f25270 */
[----:B------:R-:W-:Y:S01]  /*2ed0*/  @!PT LDS RZ, [RZ] ;  /* 0x00000000fffff984 */ /* 0x000fe20000000800 */
[----:B------:R-:W-:Y:S01]  /*2ee0*/  @!PT LDS RZ, [RZ] ;  /* 0x00000000fffff984 */ /* 0x000fe20000000800 */
[----:B------:R-:W-:Y:S01]  /*2ef0*/  @!PT LDS RZ, [RZ] ;  /* 0x00000000fffff984 */ /* 0x000fe20000000800 */
[----:B------:R-:W-:Y:S01]  /*2f00*/  @!PT LDS RZ, [RZ] ;  /* 0x00000000fffff984 */ /* 0x000fe20000000800 */
[----:B------:R3:W-:Y:S06]  /*2f10*/  MEMBAR.ALL.CTA ;  /* 0x0000000000007992 */ /* 0x0007ec0000008000 */
[----:B---3--:R-:W3:Y:S01]  /*2f20*/  FENCE.VIEW.ASYNC.S ;  /* 0x00000000000073c6 */ /* 0x008ee20000000000 */
[----:B------:R-:W-:Y:S01]  /*2f30*/  SEL R11, R11, RZ, P1 ;  /* 0x000000ff0b0b7207 */ /* 0x000fe20000800000 */
[----:B---3--:R3:W-:Y:S01]  /*2f40*/  SYNCS.ARRIVE.TRANS64.RED.A1T0 RZ, [R2+URZ], RZ ;  /* 0x000000ff02ff79a7 */ /* 0x0087e200081004ff */
[----:B--2---:R-:W-:-:S02]  /*2f50*/  LOP3.LUT P3, RZ, R6, 0x1, RZ, 0xc0, !PT ;  /* 0x0000000106ff7812 */ /* 0x004fc4000786c0ff */
[----:B------:R-:W-:-:S04]  /*2f60*/  SEL R4, RZ, 0x1, P1 ;  /* 0x00000001ff047807 */ /* 0x000fc80000800000 */
[----:B------:R-:W-:Y:S02]  /*2f70*/  LOP3.LUT R10, R10, R4, RZ, 0x3c, !PT ;  /* 0x000000040a0a7212 */ /* 0x000fe400078e3cff */
[----:B---3--:R-:W-:-:S04]  /*2f80*/  SEL R2, RZ, 0x1, P0 ;  /* 0x00000001ff027807 */ /* 0x008fc80000000000 */
[----:B------:R-:W-:Y:S01]  /*2f90*/  LOP3.LUT R9, R9, R2, RZ, 0x3c, !PT ;  /* 0x0000000209097212 */ /* 0x000fe200078e3cff */
[----:B------:R-:W-:Y:S06]  /*2fa0*/  @P3 BRA `(.L_x_49) ;  /* 0xfffffffc002c3947 */ /* 0x000fec000383ffff */
[----:B------:R-:W-:Y:S01]  /*2fb0*/  ULEA UR4, UR5, UR6, 0x3 ;  /* 0x0000000605047291 */ /* 0x000fe2000f8e18ff */
[----:B------:R-:W-:-:S08]  /*2fc0*/  SHF.L.U32 R2, R12, 0x1f, RZ ;  /* 0x0000001f0c027819 */ /* 0x000fd000000006ff */
[----:B------:R-:W2:Y:S02]  /*2fd0*/  SYNCS.PHASECHK.TRANS64 P0, [UR4+0x80], R2 ;  /* 0x00008002ff0075a7 */ /* 0x000ea40008001004 */
[----:B--2---:R-:W-:Y:S05]  /*2fe0*/  @P0 BRA `(.L_x_50) ;  /* 0x0000000000080947 */ /* 0x004fea0003800000 */
[----:B------:R-:W2:Y:S02]  /*2ff0*/  SYNCS.PHASECHK.TRANS64.TRYWAIT P0, [UR4+0x80], R2 ;  /* 0x00008002ff0075a7 */ /* 0x000ea40008001104 */
[----:B--2---:R-:W-:Y:S05]  /*3000*/  @!P0 BRA `(.L_x_51) ;  /* 0x00000060002c8947 */ /* 0x004fea0003800000 */
.L_x_50:
[----:B------:R-:W-:-:S04]  /*3010*/  UIADD3 UR7, UPT, UPT, UR5, 0x1, URZ ;  /* 0x0000000105077890 */ /* 0x000fc8000fffe0ff */
[----:B------:R-:W-:-:S04]  /*3020*/  UISETP.NE.AND UP0, UPT, UR7, 0x2, UPT ;  /* 0x000000020700788c */ /* 0x000fc8000bf05270 */
[----:B------:R-:W-:Y:S02]  /*3030*/  USEL UR8, URZ, 0x1, UP0 ;  /* 0x00000001ff087887 */ /* 0x000fe40008000000 */
[----:B------:R-:W-:-:S04]  /*3040*/  USEL UR7, UR7, URZ, UP0 ;  /* 0x000000ff07077287 */ /* 0x000fc80008000000 */
[----:B------:R-:W-:Y:S01]  /*3050*/  ULEA UR7, UR7, UR6, 0x3 ;  /* 0x0000000607077291 */ /* 0x000fe2000f8e18ff */
[----:B--2---:R-:W-:-:S04]  /*3060*/  LOP3.LUT R2, R12, UR8, RZ, 0x3c, !PT ;  /* 0x000000080c027c12 */ /* 0x004fc8000f8e3cff */
[----:B------:R-:W-:-:S04]  /*3070*/  SHF.L.U32 R0, R2, 0x1f, RZ ;  /* 0x0000001f02007819 */ /* 0x000fc800000006ff */
[----:B------:R-:W2:Y:S02]  /*3080*/  SYNCS.PHASECHK.TRANS64 P0, [UR7+0x80], R0 ;  /* 0x00008000ff0075a7 */ /* 0x000ea40008001007 */
[----:B-12---:R-:W-:Y:S05]  /*3090*/  @P0 EXIT ;  /* 0x000000000000094d */ /* 0x006fea0003800000 */
[----:B------:R-:W-:Y:S02]  /*30a0*/  SHF.L.U32 R2, R2, 0x1f, RZ ;  /* 0x0000001f02027819 */ /* 0x000fe400000006ff */
[----:B------:R-:W-:-:S07]  /*30b0*/  MOV R0, UR7 ;  /* 0x0000000700007c02 */ /* 0x000fce0008000f00 */
.L_x_52:
[----:B-1----:R1:W2:Y:S02]  /*30c0*/  SYNCS.PHASECHK.TRANS64.TRYWAIT P0, [R0+URZ+0x80], R2 ;  /* 0x00008002000075a7 */ /* 0x0022a400080011ff */
[----:B--2---:R-:W-:Y:S05]  /*30d0*/  @!P0 NANOSLEEP.SYNCS 0x989680 ;  /* 0x009896800000895d */ /* 0x004fea0003900000 */
[----:B------:R-:W2:Y:S02]  /*30e0*/  @!P0 SYNCS.PHASECHK.TRANS64 P0, [R0+URZ+0x80], R2 ;  /* 0x00008002000085a7 */ /* 0x000ea400080010ff */
[----:B--2---:R-:W-:Y:S05]  /*30f0*/  @P0 EXIT ;  /* 0x000000000000094d */ /* 0x004fea0003800000 */
[----:B------:R-:W-:Y:S05]  /*3100*/  BRA `(.L_x_52) ;  /* 0xfffffffc00ec7947 */ /* 0x000fea000383ffff */
.L_x_45:
[----:B------:R-:W-:Y:S05]  /*3110*/  BRA.U UP6, `(.L_x_53) ;  /* 0x0000001106d87547 */ /* 0x000fea000b800000 */
[----:B------:R-:W-:Y:S01]  /*3120*/  UMOV UR4, 0x40 ;  /* 0x0000004000047882 */ /* 0x000fe20000000000 */
[----:B------:R-:W-:Y:S01]  /*3130*/  NOP ;  /* 0x0000000000007918 */ /* 0x000fe20000000000 */
[----:B------:R-:W-:Y:S01]  /*3140*/  ULEA UR5, UR47, UR4, 0x18 ;  /* 0x000000042f057291 */ /* 0x000fe2000f8ec0ff */
[----:B------:R-:W-:Y:S02]  /*3150*/  UMOV UR6, 0x400 ;  /* 0x0000040000067882 */ /* 0x000fe40000000000 */
[----:B------:R-:W-:-:S06]  /*3160*/  ULEA UR6, UR47, UR6, 0x18 ;  /* 0x000000062f067291 */ /* 0x000fcc000f8ec0ff */
[----:B------:R-:W2:Y:S02]  /*3170*/  LDS.U8 R0, [UR5+0x1c] ;  /* 0x00001c05ff007984 */ /* 0x000ea40008000000 */
[----:B--2---:R-:W-:-:S13]  /*3180*/  ISETP.NE.AND P0, PT, R0, RZ, PT ;  /* 0x000000ff0000720c */ /* 0x004fda0003f05270 */
[----:B------:R-:W-:Y:S05]  /*3190*/  @P0 BRA `(.L_x_54) ;  /* 0x0000000400080947 */ /* 0x000fea0003800000 */
[----:B------:R-:W-:Y:S02]  /*31a0*/  UISETP.NE.U32.AND UP1, UPT, UR48, 0x1, UPT ;  /* 0x000000013000788c */ /* 0x000fe4000bf25070 */
[----:B------:R-:W-:-:S07]  /*31b0*/  UIADD3 UR7, UPT, UPT, UR5, 0x8, URZ ;  /* 0x0000000805077890 */ /* 0x000fce000fffe0ff */
[----:B------:R-:W-:Y:S05]  /*31c0*/  BRA.U !UP1, `(.L_x_55) ;  /* 0x00000001099c7547 */ /* 0x000fea000b800000 */
[----:B------:R-:W-:Y:S01]  /*31d0*/  ELECT P0, URZ, PT ;  /* 0x0000000000ff782f */ /* 0x000fe20003800000 */
[----:B------:R-:W-:-:S12]  /*31e0*/  BSSY B0, `(.L_x_55) ;  /* 0x0000025000007945 */ /* 0x000fd80003800000 */
[----:B------:R-:W-:Y:S05]  /*31f0*/  @!P0 BRA `(.L_x_56) ;  /* 0x00000000008c8947 */ /* 0x000fea0003800000 */
[----:B------:R-:W-:-:S05]  /*3200*/  UMOV UR4, 0x10 ;  /* 0x0000001000047882 */ /* 0x000fca0000000000 */
[----:B------:R-:W-:Y:S04]  /*3210*/  DEPBAR.LE SB2, 0x36 ;  /* 0x0000ad800000791a */ /* 0x000fe80000000000 */
[----:B------:R-:W2:Y:S02]  /*3220*/  UTCATOMSWS.2CTA.FIND_AND_SET.ALIGN UP0, UR4, UR4 ;  /* 0x00000004000475e3 */ /* 0x000ea40008200800 */
[----:B--2---:R-:W-:Y:S01]  /*3230*/  MOV R10, UR4 ;  /* 0x00000004000a7c02 */ /* 0x004fe20008000f00 */
[----:B------:R-:W-:Y:S06]  /*3240*/  BRA.U UP0, `(.L_x_57) ;  /* 0x0000000100187547 */ /* 0x000fec000b800000 */
.L_x_58:
[----:B------:R-:W-:Y:S05]  /*3250*/  NANOSLEEP 0x64 ;  /* 0x000000640000795d */ /* 0x000fea0003800000 */
[----:B------:R-:W-:-:S05]  /*3260*/  UMOV UR4, 0x10 ;  /* 0x0000001000047882 */ /* 0x000fca0000000000 */
[----:B------:R-:W-:Y:S04]  /*3270*/  DEPBAR.LE SB2, 0x36 ;  /* 0x0000ad800000791a */ /* 0x000fe80000000000 */
[----:B------:R-:W2:Y:S02]  /*3280*/  UTCATOMSWS.2CTA.FIND_AND_SET.ALIGN UP0, UR4, UR4 ;  /* 0x00000004000475e3 */ /* 0x000ea40008200800 */
[----:B--2---:R-:W-:Y:S01]  /*3290*/  MOV R10, UR4 ;  /* 0x00000004000a7c02 */ /* 0x004fe20008000f00 */
[----:B------:R-:W-:Y:S05]  /*32a0*/  BRA.U !UP0, `(.L_x_58) ;  /* 0xfffffffd08e87547 */ /* 0x000fea000b83ffff */
.L_x_57:
[----:B------:R-:W2:Y:S01]  /*32b0*/  LDS R6, [UR5+0x10] ;  /* 0x00001005ff067984 */ /* 0x000ea20008000800 */
[----:B------:R-:W-:Y:S01]  /*32c0*/  IMAD.U32 R0, RZ, RZ, UR6 ;  /* 0x00000006ff007e24 */ /* 0x000fe2000f8e00ff */
[----:B------:R-:W-:-:S03]  /*32d0*/  MOV R4, UR49 ;  /* 0x0000003100047c02 */ /* 0x000fc60008000f00 */
[----:B------:R-:W-:Y:S01]  /*32e0*/  VIADD R0, R0, 0x120 ;  /* 0x0000012000007836 */ /* 0x000fe20000000000 */
[----:B--2---:R-:W-:-:S04]  /*32f0*/  SHF.L.U32 R6, R6, 0x1f, RZ ;  /* 0x0000001f06067819 */ /* 0x004fc800000006ff */
[----:B------:R-:W2:Y:S02]  /*3300*/  SYNCS.PHASECHK.TRANS64.TRYWAIT P0, [UR5+0x8], R6 ;  /* 0x00000806ff0075a7 */ /* 0x000ea40008001105 */
[----:B--2---:R-:W-:Y:S05]  /*3310*/  @P0 BRA `(.L_x_59) ;  /* 0x0000000000080947 */ /* 0x004fea0003800000 */
[----:B------:R-:W2:Y:S02]  /*3320*/  SYNCS.PHASECHK.TRANS64.TRYWAIT P0, [UR5+0x8], R6 ;  /* 0x00000806ff0075a7 */ /* 0x000ea40008001105 */
[----:B--2---:R-:W-:Y:S05]  /*3330*/  @!P0 BRA `(.L_x_60) ;  /* 0x0000005c00788947 */ /* 0x004fea0003800000 */
.L_x_59:
[----:B------:R-:W-:Y:S01]  /*3340*/  PRMT R4, R4, 0x654, R0 ;  /* 0x0000065404047816 */ /* 0x000fe20000000000 */
[----:B------:R-:W-:Y:S01]  /*3350*/  HFMA2 R0, -RZ, RZ, 0, 5.9604644775390625e-08 ;  /* 0x00000001ff007431 */ /* 0x000fe200000001ff */
[----:B------:R-:W-:Y:S01]  /*3360*/  UPRMT UR4, UR49, 0x654, UR7 ;  /* 0x0000065431047896 */ /* 0x000fe20008000007 */
[----:B------:R-:W-:Y:S02]  /*3370*/  IMAD.MOV.U32 R8, RZ, RZ, 0xffff ;  /* 0x0000ffffff087424 */ /* 0x000fe400078e00ff */
[----:B--2---:R-:W-:Y:S02]  /*3380*/  IMAD.MOV.U32 R6, RZ, RZ, 0x4 ;  /* 0x00000004ff067424 */ /* 0x004fe400078e00ff */
[----:B------:R-:W-:Y:S01]  /*3390*/  IMAD.SHL.U32 R9, R10, 0x20, RZ ;  /* 0x000000200a097824 */ /* 0x000fe200078e00ff */
[----:B------:R-:W-:Y:S02]  /*33a0*/  MOV R5, UR4 ;  /* 0x0000000400057c02 */ /* 0x000fe40008000f00 */
[-C--:B------:R-:W-:Y:S01]  /*33b0*/  SHF.L.U32 R8, R8, R10.reuse, RZ ;  /* 0x0000000a08087219 */ /* 0x080fe200000006ff */
[----:B------:R2:W-:Y:S01]  /*33c0*/  SYNCS.ARRIVE.TRANS64.RED RZ, [UR4], R6 ;  /* 0x00000006ffff79a7 */ /* 0x0005e20008000404 */
[----:B------:R-:W-:Y:S01]  /*33d0*/  SHF.L.U32 R7, R0, R10, RZ ;  /* 0x0000000a00077219 */ /* 0x000fe200000006ff */
[----:B------:R2:W-:Y:S04]  /*33e0*/  STS [UR6+0x120], R9 ;  /* 0x00012009ff007988 */ /* 0x0005e80008000806 */
[----:B------:R2:W-:Y:S04]  /*33f0*/  STAS [R4.64], R10 ;  /* 0x0000000a04007dbd */ /* 0x0005e8000c0008ff */
[----:B------:R2:W-:Y:S04]  /*3400*/  ATOMS.OR RZ, [UR5+0x14], R8 ;  /* 0x00001408ffff798c */ /* 0x0005e8000b000005 */
[----:B------:R2:W-:Y:S04]  /*3410*/  ATOMS.OR RZ, [UR5+0x18], R7 ;  /* 0x00001807ffff798c */ /* 0x0005e8000b000005 */
[----:B------:R2:W-:Y:S02]  /*3420*/  ATOMS.XOR RZ, [UR5+0x10], R0 ;  /* 0x00001000ffff798c */ /* 0x0005e4000b800005 */
.L_x_56:
[----:B-1----:R-:W-:Y:S05]  /*3430*/  BSYNC B0 ;  /* 0x0000000000007941 */ /* 0x002fea0003800000 */
.L_x_55:
[----:B------:R-:W-:Y:S05]  /*3440*/  BRA.U UP1, `(.L_x_61) ;  /* 0x00000001016c7547 */ /* 0x000fea000b800000 */
[----:B------:R-:W-:-:S03]  /*3450*/  UMOV UR4, 0xffffffff ;  /* 0xffffffff00047882 */ /* 0x000fc60000000000 */
[----:B------:R-:W-:Y:S05]  /*3460*/  BRA.DIV UR4, `(.L_x_62) ;  /* 0x0000005e04447947 */ /* 0x000fea000b800000 */
[----:B------:R-:W-:-:S13]  /*3470*/  ELECT P6, URZ, PT ;  /* 0x0000000000ff782f */ /* 0x000fda00038c0000 */
.L_x_160:
[----:B------:R-:W-:Y:S05]  /*3480*/  @!P6 BRA `(.L_x_61) ;  /* 0x00000000005ce947 */ /* 0x000fea0003800000 */
[----:B--2---:R-:W2:Y:S02]  /*3490*/  LDS R4, [UR5+0x10] ;  /* 0x00001005ff047984 */ /* 0x004ea40008000800 */
[----:B--2---:R-:W-:-:S04]  /*34a0*/  SHF.L.U32 R4, R4, 0x1f, RZ ;  /* 0x0000001f04047819 */ /* 0x004fc800000006ff */
[----:B------:R-:W2:Y:S02]  /*34b0*/  SYNCS.PHASECHK.TRANS64.TRYWAIT P0, [UR5+0x8], R4 ;  /* 0x00000804ff0075a7 */ /* 0x000ea40008001105 */
[----:B--2---:R-:W-:Y:S05]  /*34c0*/  @P0 BRA `(.L_x_63) ;  /* 0x0000000000080947 */ /* 0x004fea0003800000 */
[----:B------:R-:W2:Y:S02]  /*34d0*/  SYNCS.PHASECHK.TRANS64.TRYWAIT P0, [UR5+0x8], R4 ;  /* 0x00000804ff0075a7 */ /* 0x000ea40008001105 */
[----:B--2---:R-:W-:Y:S05]  /*34e0*/  @!P0 BRA `(.L_x_64) ;  /* 0x0000005c00448947 */ /* 0x004fea0003800000 */
.L_x_63:
[----:B------:R-:W3:Y:S01]  /*34f0*/  LDS R6, [UR6+0x120] ;  /* 0x00012006ff067984 */ /* 0x000ee20008000800 */
[----:B--2---:R-:W-:Y:S02]  /*3500*/  HFMA2 R0, -RZ, RZ, 0, 5.9604644775390625e-08 ;  /* 0x00000001ff007431 */ /* 0x004fe400000001ff */
[----:B------:R-:W-:Y:S01]  /*3510*/  IMAD.MOV.U32 R4, RZ, RZ, 0xffff ;  /* 0x0000ffffff047424 */ /* 0x000fe200078e00ff */
[----:B------:R-:W-:Y:S01]  /*3520*/  UPRMT UR4, UR49, 0x654, UR7 ;  /* 0x0000065431047896 */ /* 0x000fe20008000007 */
[----:B---3--:R-:W-:-:S03]  /*3530*/  IMAD.SHL.U32 R5, R6, 0x20, RZ ;  /* 0x0000002006057824 */ /* 0x008fc600078e00ff */
[-C--:B------:R-:W-:Y:S02]  /*3540*/  SHF.L.U32 R4, R4, R6.reuse, RZ ;  /* 0x0000000604047219 */ /* 0x080fe400000006ff */
[----:B------:R-:W-:Y:S01]  /*3550*/  SHF.L.U32 R6, R0, R6, RZ ;  /* 0x0000000600067219 */ /* 0x000fe200000006ff */
[----:B------:R3:W-:Y:S04]  /*3560*/  STS [UR6+0x120], R5 ;  /* 0x00012005ff007988 */ /* 0x0007e80008000806 */
[----:B------:R3:W-:Y:S04]  /*3570*/  ATOMS.OR RZ, [UR5+0x14], R4 ;  /* 0x00001404ffff798c */ /* 0x0007e8000b000005 */
[----:B------:R3:W-:Y:S01]  /*3580*/  ATOMS.OR RZ, [UR5+0x18], R6 ;  /* 0x00001806ffff798c */ /* 0x0007e2000b000005 */
[----:B------:R-:W-:Y:S03]  /*3590*/  SYNCS.ARRIVE.TRANS64.RED.A1T0 RZ, [UR4], RZ ;  /* 0x000000ffffff79a7 */ /* 0x000fe60008100404 */
[----:B------:R3:W-:Y:S01]  /*35a0*/  ATOMS.XOR RZ, [UR5+0x10], R0 ;  /* 0x00001000ffff798c */ /* 0x0007e2000b800005 */
[----:B------:R-:W-:Y:S05]  /*35b0*/  BRA `(.L_x_61) ;  /* 0x0000000000107947 */ /* 0x000fea0003800000 */
.L_x_54:
[----:B------:R-:W-:Y:S02]  /*35c0*/  MOV R0, 0xffffffff ;  /* 0xffffffff00007802 */ /* 0x000fe40000000f00 */
[----:B------:R-:W-:-:S03]  /*35d0*/  MOV R4, 0x3600 ;  /* 0x0000360000047802 */ /* 0x000fc60000000f00 */
[----:B------:R2:W-:Y:S04]  /*35e0*/  STS [UR6+0x120], R0 ;  /* 0x00012000ff007988 */ /* 0x0005e80008000806 */
[----:B-12--5:R-:W-:Y:S05]  /*35f0*/  CALL.REL.NOINC `($__internal_1_$__cuda_sm10x_tcgen05_guardrail_trap_phase_invalid_during_alloc) ;  /* 0x0000006400187944 */ /* 0x026fea0003c00000 */
.L_x_61:
[----:B------:R-:W-:Y:S05]  /*3600*/  WARPSYNC.ALL ;  /* 0x0000000000007948 */ /* 0x000fea0003800000 */
[----:B------:R-:W4:Y:S01]  /*3610*/  S2UR UR4, SR_CgaCtaId ;  /* 0x00000000000479c3 */ /* 0x000f220000008800 */
[----:B------:R-:W-:Y:S01]  /*3620*/  UMOV UR26, 0x400 ;  /* 0x00000400001a7882 */ /* 0x000fe20000000000 */
[----:B------:R-:W-:-:S06]  /*3630*/  NOP ;  /* 0x0000000000007918 */ /* 0x000fcc0000000000 */
[----:B------:R-:W-:Y:S06]  /*3640*/  BAR.ARV 0x6, 0xa0 ;  /* 0x0182800000007b1d */ /* 0x000fec0000002000 */
[----:B------:R-:W1:Y:S01]  /*3650*/  LDCU UR6, c[0x0][0x38c] ;  /* 0x00007180ff0677ac */ /* 0x000e620008000800 */
[----:B------:R-:W-:Y:S01]  /*3660*/  LOP3.LUT R3, R3, 0xffff, RZ, 0xc0, !PT ;  /* 0x0000ffff03037812 */ /* 0x000fe200078ec0ff */
[----:B--2---:R-:W-:Y:S01]  /*3670*/  IMAD.MOV.U32 R9, RZ, RZ, 0x1 ;  /* 0x00000001ff097424 */ /* 0x004fe200078e00ff */
[----:B------:R-:W-:Y:S01]  /*3680*/  LOP3.LUT R2, R2, 0xffff, RZ, 0xc0, !PT ;  /* 0x0000ffff02027812 */ /* 0x000fe200078ec0ff */
[----:B------:R-:W-:Y:S01]  /*3690*/  IMAD.MOV.U32 R8, RZ, RZ, RZ ;  /* 0x000000ffff087224 */ /* 0x000fe200078e00ff */
[----:B------:R-:W-:Y:S01]  /*36a0*/  R2UR UR28, R3 ;  /* 0x00000000031c72ca */ /* 0x000fe200000e0000 */
[----:B------:R-:W-:Y:S01]  /*36b0*/  UMOV UR32, URZ ;  /* 0x000000ff00207c82 */ /* 0x000fe20008000000 */
[----:B------:R-:W-:-:S02]  /*36c0*/  R2UR UR42, R2 ;  /* 0x00000000022a72ca */ /* 0x000fc400000e0000 */
[----:B------:R-:W-:Y:S01]  /*36d0*/  CS2R R2, SRZ ;  /* 0x0000000000027805 */ /* 0x000fe2000001ff00 */
[----:B------:R-:W-:Y:S01]  /*36e0*/  UMOV UR23, URZ ;  /* 0x000000ff00177c82 */ /* 0x000fe20008000000 */
[----:B----4-:R-:W-:Y:S01]  /*36f0*/  ULEA UR26, UR4, UR26, 0x18 ;  /* 0x0000001a041a7291 */ /* 0x010fe2000f8ec0ff */
[----:B------:R-:W-:Y:S01]  /*3700*/  UMOV UR22, URZ ;  /* 0x000000ff00167c82 */ /* 0x000fe20008000000 */
[----:B------:R-:W-:Y:S02]  /*3710*/  UISETP.NE.AND UP3, UPT, UR48, URZ, UPT ;  /* 0x000000ff3000728c */ /* 0x000fe4000bf65270 */
[----:B------:R-:W-:Y:S02]  /*3720*/  UIADD3 UR5, UPT, UPT, UR26, 0x4300, URZ ;  /* 0x000043001a057890 */ /* 0x000fe4000fffe0ff */
[----:B------:R-:W-:-:S03]  /*3730*/  UIADD3 UR4, UPT, UPT, UR26, 0x8300, URZ ;  /* 0x000083001a047890 */ /* 0x000fc6000fffe0ff */
[----:B---3--:R-:W2:Y:S01]  /*3740*/  LDS R0, [UR26+0x120] ;  /* 0x0001201aff007984 */ /* 0x008ea20008000800 */
[----:B-1----:R-:W-:Y:S02]  /*3750*/  UIADD3 UR6, UPT, UPT, UR6, 0x3f, URZ ;  /* 0x0000003f06067890 */ /* 0x002fe4000fffe0ff */
[----:B------:R-:W-:Y:S02]  /*3760*/  USHF.R.U32.HI UR5, URZ, 0x4, UR5 ;  /* 0x00000004ff057899 */ /* 0x000fe40008011605 */
[----:B------:R-:W-:Y:S02]  /*3770*/  USHF.R.S32.HI UR33, URZ, 0x1f, UR6 ;  /* 0x0000001fff217899 */ /* 0x000fe40008011406 */
[----:B------:R-:W-:Y:S02]  /*3780*/  USHF.R.U32.HI UR4, URZ, 0x4, UR4 ;  /* 0x00000004ff047899 */ /* 0x000fe40008011604 */
[----:B------:R-:W-:Y:S02]  /*3790*/  ULEA.HI UR33, UR33, UR6, URZ, 0x6 ;  /* 0x0000000621217291 */ /* 0x000fe4000f8f30ff */
[----:B------:R-:W-:-:S02]  /*37a0*/  ULOP3.LUT UR5, UR5, 0x3fff, URZ, 0xc0, !UPT ;  /* 0x00003fff05057892 */ /* 0x000fc4000f8ec0ff */
[----:B------:R-:W-:Y:S02]  /*37b0*/  USHF.R.S32.HI UR33, URZ, 0x6, UR33 ;  /* 0x00000006ff217899 */ /* 0x000fe40008011421 */
[----:B------:R-:W-:Y:S02]  /*37c0*/  ULOP3.LUT UR30, UR4, 0x3fff, URZ, 0xc0, !UPT ;  /* 0x00003fff041e7892 */ /* 0x000fe4000f8ec0ff */
[----:B------:R-:W-:Y:S01]  /*37d0*/  UISETP.LT.AND UP0, UPT, UR33, 0x1, UPT ;  /* 0x000000012100788c */ /* 0x000fe2000bf01270 */
[----:B------:R-:W-:Y:S01]  /*37e0*/  UMOV UR40, 0x0 ;  /* 0x0000000000287882 */ /* 0x000fe20000000000 */
[----:B------:R-:W-:Y:S01]  /*37f0*/  UMOV UR41, 0x8200010 ;  /* 0x0820001000297882 */ /* 0x000fe20000000000 */
[----:B------:R-:W-:Y:S02]  /*3800*/  ULOP3.LUT UR29, UR5, 0x10000, URZ, 0xfc, !UPT ;  /* 0x00010000051d7892 */ /* 0x000fe4000f8efcff */
[----:B------:R-:W-:Y:S02]  /*3810*/  ULOP3.LUT UR30, UR30, 0x10000, URZ, 0xfc, !UPT ;  /* 0x000100001e1e7892 */ /* 0x000fe4000f8efcff */
[----:B------:R-:W-:Y:S01]  /*3820*/  USEL UR43, UR33, 0x1, !UP0 ;  /* 0x00000001212b7887 */ /* 0x000fe2000c000000 */
[----:B------:R-:W-:Y:S01]  /*3830*/  UMOV UR38, 0x0 ;  /* 0x0000000000267882 */ /* 0x000fe20000000000 */
[----:B------:R-:W-:Y:S01]  /*3840*/  UMOV UR39, 0x8200010 ;  /* 0x0820001000277882 */ /* 0x000fe20000000000 */
[----:B------:R-:W-:Y:S01]  /*3850*/  UMOV UR36, 0x0 ;  /* 0x0000000000247882 */ /* 0x000fe20000000000 */
[----:B------:R-:W-:Y:S01]  /*3860*/  UMOV UR37, 0x8200010 ;  /* 0x0820001000257882 */ /* 0x000fe20000000000 */
[----:B------:R-:W-:Y:S01]  /*3870*/  UMOV UR34, 0x0 ;  /* 0x0000000000227882 */ /* 0x000fe20000000000 */
[----:B------:R-:W-:Y:S01]  /*3880*/  UMOV UR35, 0x8200010 ;  /* 0x0820001000237882 */ /* 0x000fe20000000000 */
[----:B--2---:R-:W-:-:S15]  /*3890*/  R2UR UR44, R0 ;  /* 0x00000000002c72ca */ /* 0x004fde00000e0000 */
.L_x_72:
[C---:B------:R-:W-:Y:S02]  /*38a0*/  LEA R0, R8.reuse, UR26, 0x3 ;  /* 0x0000001a08007c11 */ /* 0x040fe4000f8e18ff */
[----:B------:R-:W-:Y:S02]  /*38b0*/  SHF.L.U32 R4, R3, 0x1f, RZ ;  /* 0x0000001f03047819 */ /* 0x000fe400000006ff */
[----:B------:R-:W-:Y:S02]  /*38c0*/  LEA R5, R8, UR26, 0x4 ;  /* 0x0000001a08057c11 */ /* 0x000fe4000f8e20ff */
[----:B------:R-:W1:Y:S02]  /*38d0*/  SYNCS.PHASECHK.TRANS64.TRYWAIT P0, [R0+URZ+0x70], R4 ;  /* 0x00007004000075a7 */ /* 0x000e6400080011ff */
[----:B-1-3--:R-:W-:Y:S05]  /*38e0*/  @!P0 BRA `(.L_x_65) ;  /* 0x00000058005c8947 */ /* 0x00afea0003800000 */
.L_x_161:
[----:B-1----:R-:W1:Y:S01]  /*38f0*/  LDS.128 R4, [R5+0x100] ;  /* 0x0001000005047984 */ /* 0x002e620000000c00 */
[----:B------:R-:W-:Y:S02]  /*3900*/  VIADD R0, R0, 0x80 ;  /* 0x0000008000007836 */ /* 0x000fe40000000000 */
[----:B------:R-:W-:Y:S01]  /*3910*/  VIADD R8, R8, 0x1 ;  /* 0x0000000108087836 */ /* 0x000fe20000000000 */
[----:B------:R-:W-:Y:S01]  /*3920*/  @!PT LDS RZ, [RZ] ;  /* 0x00000000fffff984 */ /* 0x000fe20000000800 */
[----:B------:R-:W-:Y:S01]  /*3930*/  @!PT LDS RZ, [RZ] ;  /* 0x00000000fffff984 */ /* 0x000fe20000000800 */
[----:B------:R-:W-:Y:S01]  /*3940*/  @!PT LDS RZ, [RZ] ;  /* 0x00000000fffff984 */ /* 0x000fe20000000800 */
[----:B------:R-:W-:Y:S01]  /*3950*/  @!PT LDS RZ, [RZ] ;  /* 0x00000000fffff984 */ /* 0x000fe20000000800 */
[----:B------:R2:W-:Y:S06]  /*3960*/  MEMBAR.ALL.CTA ;  /* 0x0000000000007992 */ /* 0x0005ec0000008000 */
[----:B--2---:R-:W2:Y:S01]  /*3970*/  FENCE.VIEW.ASYNC.S ;  /* 0x00000000000073c6 */ /* 0x004ea20000000000 */
[----:B------:R-:W-:-:S04]  /*3980*/  PRMT R0, RZ, 0x654, R0 ;  /* 0x00000654ff007816 */ /* 0x000fc80000000000 */
[----:B--2---:R2:W-:Y:S01]  /*3990*/  SYNCS.ARRIVE.TRANS64.RED.A1T0 RZ, [R0+URZ], RZ ;  /* 0x000000ff00ff79a7 */ /* 0x0045e200081004ff */
[----:B-1----:R-:W-:Y:S01]  /*39a0*/  LOP3.LUT P1, RZ, R6, 0x1, RZ, 0xc0, !PT ;  /* 0x0000000106ff7812 */ /* 0x002fe2000782c0ff */
[----:B--2---:R-:W-:-:S12]  /*39b0*/  BRA.U UP3, `(.L_x_66) ;  /* 0x0000000503087547 */ /* 0x004fd8000b800000 */
[----:B------:R-:W1:Y:S01]  /*39c0*/  LDCU UR4, c[0x0][0x38c] ;  /* 0x00007180ff0477ac */ /* 0x000e620008000800 */
[----:B------:R-:W-:Y:S02]  /*39d0*/  PLOP3.LUT P2, PT, PT, PT, PT, 0x80, 0x8 ;  /* 0x000000000008781c */ /* 0x000fe40003f4f070 */
[----:B------:R-:W-:Y:S01]  /*39e0*/  SHF.L.U32 R4, R9, 0x1f, RZ ;  /* 0x0000001f09047819 */ /* 0x000fe200000006ff */
[----:B------:R-:W-:Y:S02]  /*39f0*/  ULEA UR31, UR32, UR26, 0x3 ;  /* 0x0000001a201f7291 */ /* 0x000fe4000f8e18ff */
[----:B------:R-:W-:Y:S02]  /*3a00*/  ULEA UR11, UR32, UR44, 0x6 ;  /* 0x0000002c200b7291 */ /* 0x000fe4000f8e30ff */
[----:B-1----:R-:W-:-:S06]  /*3a10*/  UISETP.GE.AND UP0, UPT, UR4, 0x1, UPT ;  /* 0x000000010400788c */ /* 0x002fcc000bf06270 */
[----:B------:R-:W-:-:S05]  /*3a20*/  PLOP3.LUT P0, PT, PT, PT, UP0, 0x80, 0x8 ;  /* 0x000000000008781c */ /* 0x000fca0003f0f008 */
[----:B------:R-:W-:-:S08]  /*3a30*/  @UP0 ULEA UR4, UR23, UR26, 0x3 ;  /* 0x0000001a17040291 */ /* 0x000fd0000f8e18ff */
[----:B------:R-:W-:-:S04]  /*3a40*/  @P0 SHF.L.U32 R0, R2, 0x1f, RZ ;  /* 0x0000001f02000819 */ /* 0x000fc800000006ff */
[----:B------:R1:W2:Y:S01]  /*3a50*/  @P0 SYNCS.PHASECHK.TRANS64.TRYWAIT P2, [UR4], R0 ;  /* 0x00000000ff0005a7 */ /* 0x0002a20008041104 */
[----:B------:R-:W3:Y:S02]  /*3a60*/  SYNCS.PHASECHK.TRANS64.TRYWAIT P0, [UR31+0xb0], R4 ;  /* 0x0000b004ff0075a7 */ /* 0x000ee4000800111f */
[----:B-123--:R-:W-:Y:S05]  /*3a70*/  @!P0 BRA `(.L_x_67) ;  /* 0x00000058000c8947 */ /* 0x00efea0003800000 */
.L_x_163:
[----:B------:R-:W-:Y:S01]  /*3a80*/  UMOV UR27, UR22 ;  /* 0x00000016001b7c82 */ /* 0x000fe20008000000 */
[----:B------:R-:W-:Y:S05]  /*3a90*/  BRA.U !UP0, `(.L_x_68) ;  /* 0x0000000108c07547 */ /* 0x000fea000b800000 */
[----:B------:R-:W-:Y:S02]  /*3aa0*/  UIADD3 UR27, UPT, UPT, UR43, UR22, URZ ;  /* 0x000000162b1b7290 */ /* 0x000fe4000fffe0ff */
[----:B------:R-:W-:Y:S01]  /*3ab0*/  UPLOP3.LUT UP2, UPT, UPT, UPT, UPT, 0x40, 0x4 ;  /* 0x000000000004789c */ /* 0x000fe20003f4e870 */
[----:B------:R-:W-:Y:S01]  /*3ac0*/  UMOV UR24, UR33 ;  /* 0x0000002100187c82 */ /* 0x000fe20008000000 */
[----:B------:R-:W-:-:S09]  /*3ad0*/  UMOV UR10, UR23 ;  /* 0x00000017000a7c82 */ /* 0x000fd20008000000 */
.L_x_71:
[----:B--2---:R-:W-:Y:S01]  /*3ae0*/  ULEA UR5, UR10, UR26, 0x3 ;  /* 0x0000001a0a057291 */ /* 0x004fe2000f8e18ff */
[----:B---3--:R-:W-:Y:S11]  /*3af0*/  @P2 BRA `(.L_x_69) ;  /* 0x00000000000c2947 */ /* 0x008ff60003800000 */
[----:B-1----:R-:W-:Y:S04]  /*3b00*/  SHF.L.U32 R4, R2, 0x1f, RZ ;  /* 0x0000001f02047819 */ /* 0x002fe800000006ff */
[----:B------:R-:W1:Y:S02]  /*3b10*/  SYNCS.PHASECHK.TRANS64.TRYWAIT P0, [UR5], R4 ;  /* 0x00000004ff0075a7 */ /* 0x000e640008001105 */
[----:B-1----:R-:W-:Y:S05]  /*3b20*/  @!P0 BRA `(.L_x_70) ;  /* 0x0000005400f88947 */ /* 0x002fea0003800000 */
.L_x_69:
[----:B------:R-:W-:Y:S01]  /*3b30*/  UISETP.NE.AND UP0, UPT, UR24, 0x1, UPT ;  /* 0x000000011800788c */ /* 0x000fe2000bf05270 */
[----:B------:R-:W-:Y:S01]  /*3b40*/  PLOP3.LUT P2, PT, PT, PT, PT, 0x80, 0x8 ;  /* 0x000000000008781c */ /* 0x000fe20003f4f070 */
[----:B------:R-:W-:Y:S02]  /*3b50*/  UIADD3 UR4, UPT, UPT, UR10, 0x1, URZ ;  /* 0x000000010a047890 */ /* 0x000fe4000fffe0ff */
[----:B------:R-:W-:Y:S02]  /*3b60*/  UIADD3 UR25, UPT, UPT, UR5, 0x10, URZ ;  /* 0x0000001005197890 */ /* 0x000fe4000fffe0ff */
[----:B------:R-:W-:Y:S01]  /*3b70*/  UISETP.NE.AND UP1, UPT, UR4, 0x2, UPT ;  /* 0x000000020400788c */ /* 0x000fe2000bf25270 */
[----:B------:R-:W-:Y:S01]  /*3b80*/  PLOP3.LUT P0, PT, PT, PT, UP0, 0x80, 0x8 ;  /* 0x000000000008781c */ /* 0x000fe20003f0f008 */
[----:B------:R-:W-:Y:S02]  /*3b90*/  UIADD3 UR22, UPT, UPT, UR22, 0x1, URZ ;  /* 0x0000000116167890 */ /* 0x000fe4000fffe0ff */
[----:B------:R-:W-:Y:S02]  /*3ba0*/  USEL UR6, URZ, 0x1, UP1 ;  /* 0x00000001ff067887 */ /* 0x000fe40008800000 */
[----:B------:R-:W-:Y:S02]  /*3bb0*/  USEL UR23, UR4, URZ, UP1 ;  /* 0x000000ff04177287 */ /* 0x000fe40008800000 */
[----:B------:R-:W-:Y:S02]  /*3bc0*/  UIADD3 UR24, UPT, UPT, UR24, -0x1, URZ ;  /* 0xffffffff18187890 */ /* 0x000fe4000fffe0ff */
[----:B------:R-:W-:Y:S01]  /*3bd0*/  @UP0 ULEA UR4, UR23, UR26, 0x3 ;  /* 0x0000001a17040291 */ /* 0x000fe2000f8e18ff */
[----:B------:R-:W-:Y:S01]  /*3be0*/  LOP3.LUT R2, R2, UR6, RZ, 0x3c, !PT ;  /* 0x0000000602027c12 */ /* 0x000fe2000f8e3cff */
[----:B------:R-:W-:Y:S02]  /*3bf0*/  ULEA UR6, UR10, UR30, 0x9 ;  /* 0x0000001e0a067291 */ /* 0x000fe4000f8e48ff */
[----:B------:R-:W-:Y:S01]  /*3c00*/  UISETP.NE.AND UP0, UPT, UR22, UR27, UPT ;  /* 0x0000001b1600728c */ /* 0x000fe2000bf05270 */
[----:B-1----:R-:W-:Y:S01]  /*3c10*/  @P0 SHF.L.U32 R0, R2, 0x1f, RZ ;  /* 0x0000001f02000819 */ /* 0x002fe200000006ff */
[----:B------:R-:W-:Y:S02]  /*3c20*/  UIADD3 UR20, UPT, UPT, UR6, 0x2, URZ ;  /* 0x0000000206147890 */ /* 0x000fe4000fffe0ff */
[----:B------:R-:W-:Y:S01]  /*3c30*/  UIADD3 UR16, UPT, UPT, UR6, 0x4, URZ ;  /* 0x0000000406107890 */ /* 0x000fe2000fffe0ff */
[----:B------:R2:W3:Y:S01]  /*3c40*/  @P0 SYNCS.PHASECHK.TRANS64.TRYWAIT P2, [UR4], R0 ;  /* 0x00000000ff0005a7 */ /* 0x0004e20008041104 */
[----:B------:R-:W-:Y:S02]  /*3c50*/  ULEA UR4, UR10, UR29, 0x9 ;  /* 0x0000001d0a047291 */ /* 0x000fe4000f8e48ff */
[----:B------:R-:W-:Y:S02]  /*3c60*/  UIADD3 UR12, UPT, UPT, UR6, 0x6, URZ ;  /* 0x00000006060c7890 */ /* 0x000fe4000fffe0ff */
[----:B------:R-:W-:Y:S02]  /*3c70*/  UIADD3 UR18, UPT, UPT, UR4, 0x2, URZ ;  /* 0x0000000204127890 */ /* 0x000fe4000fffe0ff */
[----:B------:R-:W-:Y:S02]  /*3c80*/  UIADD3 UR14, UPT, UPT, UR4, 0x4, URZ ;  /* 0x00000004040e7890 */ /* 0x000fe4000fffe0ff */
[----:B------:R-:W-:Y:S01]  /*3c90*/  UIADD3 UR8, UPT, UPT, UR4, 0x6, URZ ;  /* 0x0000000604087890 */ /* 0x000fe2000fffe0ff */
[----:B------:R-:W-:Y:S01]  /*3ca0*/  UMOV UR7, 0x40004040 ;  /* 0x4000404000077882 */ /* 0x000fe20000000000 */
[----:B------:R-:W-:Y:S01]  /*3cb0*/  UMOV UR5, 0x40004040 ;  /* 0x4000404000057882 */ /* 0x000fe20000000000 */
[----:B------:R-:W-:Y:S01]  /*3cc0*/  UMOV UR21, 0x40004040 ;  /* 0x4000404000157882 */ /* 0x000fe20000000000 */
[----:B------:R2:W-:Y:S01]  /*3cd0*/  UTCHMMA.2CTA gdesc[UR4], gdesc[UR6], tmem[UR11], tmem[UR40], idesc[UR41], UP2 ;  /* 0x00ff2806040075ea */ /* 0x0005e2000920000b */
[----:B------:R-:W-:Y:S01]  /*3ce0*/  UPLOP3.LUT UP2, UPT, UPT, UPT, UPT, 0x80, 0x8 ;  /* 0x000000000008789c */ /* 0x000fe20003f4f070 */
[----:B------:R-:W-:Y:S01]  /*3cf0*/  UMOV UR19, 0x40004040 ;  /* 0x4000404000137882 */ /* 0x000fe20000000000 */
[----:B------:R-:W-:Y:S01]  /*3d00*/  UMOV UR17, 0x40004040 ;  /* 0x4000404000117882 */ /* 0x000fe20000000000 */
[----:B------:R2:W-:Y:S01]  /*3d10*/  UTCHMMA.2CTA gdesc[UR18], gdesc[UR20], tmem[UR11], tmem[UR38], idesc[UR39], UPT ;  /* 0x00ff2614120075ea */ /* 0x0005e2000ba0000b */
[----:B------:R-:W-:Y:S01]  /*3d20*/  UMOV UR15, 0x40004040 ;  /* 0x40004040000f7882 */ /* 0x000fe20000000000 */
[----:B------:R-:W-:Y:S01]  /*3d30*/  UMOV UR13, 0x40004040 ;  /* 0x40004040000d7882 */ /* 0x000fe20000000000 */
[----:B------:R-:W-:Y:S01]  /*3d40*/  UMOV UR9, 0x40004040 ;  /* 0x4000404000097882 */ /* 0x000fe20000000000 */
[----:B------:R2:W-:Y:S01]  /*3d50*/  UTCHMMA.2CTA gdesc[UR14], gdesc[UR16], tmem[UR11], tmem[UR36], idesc[UR37], UPT ;  /* 0x00ff24100e0075ea */ /* 0x0005e2000ba0000b */
[----:B------:R2:W-:Y:S01]  /*3d60*/  UTCHMMA.2CTA gdesc[UR8], gdesc[UR12], tmem[UR11], tmem[UR34], idesc[UR35], UPT ;  /* 0x00ff220c080075ea */ /* 0x0005e2000ba0000b */
[----:B------:R2:W-:Y:S01]  /*3d70*/  UTCBAR.2CTA.MULTICAST [UR25], URZ, UR28 ;  /* 0x000000ff190073e9 */ /* 0x0005e2000820081c */
[----:B------:R-:W-:Y:S01]  /*3d80*/  UMOV UR10, UR23 ;  /* 0x00000017000a7c82 */ /* 0x000fe20008000000 */
[----:B------:R-:W-:Y:S05]  /*3d90*/  BRA.U UP0, `(.L_x_71) ;  /* 0xfffffffd00507547 */ /* 0x000fea000b83ffff */
.L_x_68:
[----:B--2---:R-:W-:Y:S01]  /*3da0*/  UIADD3 UR4, UPT, UPT, UR31, 0x90, URZ ;  /* 0x000000901f047890 */ /* 0x004fe2000fffe0ff */
[----:B------:R-:W-:-:S08]  /*3db0*/  UMOV UR22, UR27 ;  /* 0x0000001b00167c82 */ /* 0x000fd00008000000 */
[----:B------:R2:W-:Y:S01]  /*3dc0*/  UTCBAR.2CTA.MULTICAST [UR4], URZ, UR42 ;  /* 0x000000ff040073e9 */ /* 0x0005e2000820082a */
[----:B------:R-:W-:Y:S02]  /*3dd0*/  NOP ;  /* 0x0000000000007918 */ /* 0x000fe40000000000 */
.L_x_66:
[----:B--2---:R-:W-:Y:S01]  /*3de0*/  UIADD3 UR4, UPT, UPT, UR32, 0x1, URZ ;  /* 0x0000000120047890 */ /* 0x004fe2000fffe0ff */
[----:B------:R-:W-:-:S03]  /*3df0*/  ISETP.NE.AND P0, PT, R8, 0x2, PT ;  /* 0x000000020800780c */ /* 0x000fc60003f05270 */
[----:B------:R-:W-:Y:S01]  /*3e00*/  UISETP.NE.AND UP0, UPT, UR4, 0x4, UPT ;  /* 0x000000040400788c */ /* 0x000fe2000bf05270 */
[----:B-1----:R-:W-:Y:S02]  /*3e10*/  SEL R0, RZ, 0x1, P0 ;  /* 0x00000001ff007807 */ /* 0x002fe40000000000 */
[----:B------:R-:W-:Y:S01]  /*3e20*/  SEL R8, R8, RZ, P0 ;  /* 0x000000ff08087207 */ /* 0x000fe20000000000 */
[----:B------:R-:W-:Y:S01]  /*3e30*/  USEL UR5, URZ, 0x1, UP0 ;  /* 0x00000001ff057887 */ /* 0x000fe20008000000 */
[----:B------:R-:W-:Y:S01]  /*3e40*/  LOP3.LUT R3, R3, R0, RZ, 0x3c, !PT ;  /* 0x0000000003037212 */ /* 0x000fe200078e3cff */
[----:B------:R-:W-:-:S04]  /*3e50*/  USEL UR32, UR4, URZ, UP0 ;  /* 0x000000ff04207287 */ /* 0x000fc80008000000 */
[----:B------:R-:W-:Y:S01]  /*3e60*/  LOP3.LUT R9, R9, UR5, RZ, 0x3c, !PT ;  /* 0x0000000509097c12 */ /* 0x000fe2000f8e3cff */
[----:B------:R-:W-:Y:S07]  /*3e70*/  @P1 BRA `(.L_x_72) ;  /* 0xfffffff800881947 */ /* 0x000fee000383ffff */
[----:B------:R-:W1:Y:S01]  /*3e80*/  S2UR UR8, SR_CgaCtaId ;  /* 0x00000000000879c3 */ /* 0x000e620000008800 */
[----:B------:R-:W-:Y:S01]  /*3e90*/  ELECT P0, URZ, PT ;  /* 0x0000000000ff782f */ /* 0x000fe20003800000 */
[----:B------:R-:W-:Y:S01]  /*3ea0*/  HFMA2 R0, -RZ, RZ, 0, 5.9604644775390625e-08 ;  /* 0x00000001ff007431 */ /* 0x000fe200000001ff */
[----:B------:R-:W-:-:S05]  /*3eb0*/  UMOV UR4, 0x40 ;  /* 0x0000004000047882 */ /* 0x000fca0000000000 */
[----:B------:R-:W-:Y:S01]  /*3ec0*/  UVIRTCOUNT.DEALLOC.SMPOOL 0x80 ;  /* 0x000000800000784c */ /* 0x000fe20000000000 */
[----:B------:R-:W-:Y:S02]  /*3ed0*/  UISETP.NE.AND UP1, UPT, UR48, URZ, UPT ;  /* 0x000000ff3000728c */ /* 0x000fe4000bf25270 */
[----:B-1----:R-:W-:-:S09]  /*3ee0*/  ULEA UR8, UR8, UR4, 0x18 ;  /* 0x0000000408087291 */ /* 0x002fd2000f8ec0ff */
[----:B------:R1:W-:Y:S01]  /*3ef0*/  @P0 STS.U8 [UR8+0x1c], R0 ;  /* 0x00001c00ff000988 */ /* 0x0003e20008000008 */
[----:B------:R-:W-:Y:S05]  /*3f00*/  BRA.U UP1, `(.L_x_73) ;  /* 0x0000000101a07547 */ /* 0x000fea000b800000 */
[----:B------:R-:W-:Y:S01]  /*3f10*/  UIADD3 UR7, UPT, UPT, UR26, 0xb0, URZ ;  /* 0x000000b01a077890 */ /* 0x000fe2000fffe0ff */
[----:B------:R-:W-:-:S03]  /*3f20*/  SHF.L.U32 R2, R9, 0x1f, RZ ;  /* 0x0000001f09027819 */ /* 0x000fc600000006ff */
[----:B------:R-:W-:-:S09]  /*3f30*/  ULEA UR4, UR32, UR7, 0x3 ;  /* 0x0000000720047291 */ /* 0x000fd2000f8e18ff */
[----:B------:R-:W2:Y:S02]  /*3f40*/  SYNCS.PHASECHK.TRANS64.TRYWAIT P0, [UR4], R2 ;  /* 0x00000002ff0075a7 */ /* 0x000ea40008001104 */
[----:B--2---:R-:W-:Y:S05]  /*3f50*/  @!P0 BRA `(.L_x_74) ;  /* 0x0000005400048947 */ /* 0x004fea0003800000 */
.L_x_166:
[----:B------:R-:W-:-:S04]  /*3f60*/  UIADD3 UR4, UPT, UPT, UR32, 0x1, URZ ;  /* 0x0000000120047890 */ /* 0x000fc8000fffe0ff */
[----:B------:R-:W-:-:S04]  /*3f70*/  UISETP.NE.AND UP0, UPT, UR4, 0x4, UPT ;  /* 0x000000040400788c */ /* 0x000fc8000bf05270 */
[----:B------:R-:W-:Y:S02]  /*3f80*/  USEL UR6, URZ, 0x1, UP0 ;  /* 0x00000001ff067887 */ /* 0x000fe40008000000 */
[----:B------:R-:W-:-:S04]  /*3f90*/  USEL UR4, UR4, URZ, UP0 ;  /* 0x000000ff04047287 */ /* 0x000fc80008000000 */
[----:B------:R-:W-:Y:S01]  /*3fa0*/  ULEA UR5, UR4, UR7, 0x3 ;  /* 0x0000000704057291 */ /* 0x000fe2000f8e18ff */
[----:B-1----:R-:W-:-:S04]  /*3fb0*/  LOP3.LUT R2, R9, UR6, RZ, 0x3c, !PT ;  /* 0x0000000609027c12 */ /* 0x002fc8000f8e3cff */
[----:B------:R-:W-:-:S04]  /*3fc0*/  SHF.L.U32 R3, R2, 0x1f, RZ ;  /* 0x0000001f02037819 */ /* 0x000fc800000006ff */
[----:B------:R-:W1:Y:S02]  /*3fd0*/  SYNCS.PHASECHK.TRANS64.TRYWAIT P0, [UR5], R3 ;  /* 0x00000003ff0075a7 */ /* 0x000e640008001105 */
[----:B-1----:R-:W-:Y:S05]  /*3fe0*/  @!P0 BRA `(.L_x_75) ;  /* 0x0000005000f88947 */ /* 0x002fea0003800000 */
.L_x_168:
[----:B------:R-:W-:-:S04]  /*3ff0*/  UIADD3 UR4, UPT, UPT, UR4, 0x1, URZ ;  /* 0x0000000104047890 */ /* 0x000fc8000fffe0ff */
[----:B------:R-:W-:-:S04]  /*4000*/  UISETP.NE.AND UP0, UPT, UR4, 0x4, UPT ;  /* 0x000000040400788c */ /* 0x000fc8000bf05270 */
[----:B------:R-:W-:Y:S02]  /*4010*/  USEL UR6, URZ, 0x1, UP0 ;  /* 0x00000001ff067887 */ /* 0x000fe40008000000 */
[----:B------:R-:W-:-:S04]  /*4020*/  USEL UR4, UR4, URZ, UP0 ;  /* 0x000000ff04047287 */ /* 0x000fc80008000000 */
[----:B------:R-:W-:Y:S01]  /*4030*/  ULEA UR5, UR4, UR7, 0x3 ;  /* 0x0000000704057291 */ /* 0x000fe2000f8e18ff */
[----:B------:R-:W-:-:S04]  /*4040*/  LOP3.LUT R2, R2, UR6, RZ, 0x3c, !PT ;  /* 0x0000000602027c12 */ /* 0x000fc8000f8e3cff */
[----:B-1----:R-:W-:-:S04]  /*4050*/  SHF.L.U32 R3, R2, 0x1f, RZ ;  /* 0x0000001f02037819 */ /* 0x002fc800000006ff */
[----:B------:R-:W1:Y:S02]  /*4060*/  SYNCS.PHASECHK.TRANS64.TRYWAIT P0, [UR5], R3 ;  /* 0x00000003ff0075a7 */ /* 0x000e640008001105 */
[----:B-1----:R-:W-:Y:S05]  /*4070*/  @!P0 BRA `(.L_x_76) ;  /* 0x0000005000ec8947 */ /* 0x002fea0003800000 */
.L_x_170:
[----:B------:R-:W-:-:S04]  /*4080*/  UIADD3 UR4, UPT, UPT, UR4, 0x1, URZ ;  /* 0x0000000104047890 */ /* 0x000fc8000fffe0ff */
[----:B------:R-:W-:-:S04]  /*4090*/  UISETP.NE.AND UP0, UPT, UR4, 0x4, UPT ;  /* 0x000000040400788c */ /* 0x000fc8000bf05270 */
[----:B------:R-:W-:Y:S02]  /*40a0*/  USEL UR5, URZ, 0x1, UP0 ;  /* 0x00000001ff057887 */ /* 0x000fe40008000000 */
[----:B------:R-:W-:-:S04]  /*40b0*/  USEL UR4, UR4, URZ, UP0 ;  /* 0x000000ff04047287 */ /* 0x000fc80008000000 */
[----:B------:R-:W-:Y:S01]  /*40c0*/  ULEA UR4, UR4, UR7, 0x3 ;  /* 0x0000000704047291 */ /* 0x000fe2000f8e18ff */
[----:B------:R-:W-:-:S04]  /*40d0*/  LOP3.LUT R2, R2, UR5, RZ, 0x3c, !PT ;  /* 0x0000000502027c12 */ /* 0x000fc8000f8e3cff */
[----:B------:R-:W-:Y:S01]  /*40e0*/  SHF.L.U32 R2, R2, 0x1f, RZ ;  /* 0x0000001f02027819 */ /* 0x000fe200000006ff */
[----:B-1----:R-:W-:-:S04]  /*40f0*/  IMAD.U32 R0, RZ, RZ, UR4 ;  /* 0x00000004ff007e24 */ /* 0x002fc8000f8e00ff */
[----:B------:R1:W2:Y:S03]  /*4100*/  SYNCS.PHASECHK.TRANS64.TRYWAIT P0, [R0+URZ], R2 ;  /* 0x00000002000075a7 */ /* 0x0002a600080011ff */
[----:B--2---:R-:W-:Y:S05]  /*4110*/  @!P0 NANOSLEEP.SYNCS 0x989680 ;  /* 0x009896800000895d */ /* 0x004fea0003900000 */
[----:B------:R-:W2:Y:S02]  /*4120*/  @!P0 SYNCS.PHASECHK.TRANS64 P0, [R0+URZ], R2 ;  /* 0x00000002000085a7 */ /* 0x000ea400080010ff */
[----:B--2---:R-:W-:Y:S05]  /*4130*/  @P0 BRA `(.L_x_77) ;  /* 0x0000000000200947 */ /* 0x004fea0003800000 */
.L_x_78:
[----:B--2---:R2:W4:Y:S02]  /*4140*/  SYNCS.PHASECHK.TRANS64.TRYWAIT P0, [R0+URZ], R2 ;  /* 0x00000002000075a7 */ /* 0x00452400080011ff */
[----:B----4-:R-:W-:Y:S05]  /*4150*/  @!P0 NANOSLEEP.SYNCS 0x989680 ;  /* 0x009896800000895d */ /* 0x010fea0003900000 */
[----:B------:R-:W4:Y:S02]  /*4160*/  @!P0 SYNCS.PHASECHK.TRANS64 P0, [R0+URZ], R2 ;  /* 0x00000002000085a7 */ /* 0x000f2400080010ff */
[----:B----4-:R-:W-:Y:S05]  /*4170*/  @!P0 BRA `(.L_x_78) ;  /* 0xfffffffc00f08947 */ /* 0x010fea000383ffff */
[----:B------:R-:W-:Y:S05]  /*4180*/  BRA `(.L_x_77) ;  /* 0x00000000000c7947 */ /* 0x000fea0003800000 */
.L_x_73:
[----:B------:R-:W-:-:S04]  /*4190*/  UIADD3 UR4, UPT, UPT, UR26, 0xf0, URZ ;  /* 0x000000f01a047890 */ /* 0x000fc8000fffe0ff */
[----:B------:R-:W-:-:S09]  /*41a0*/  UPRMT UR4, UR49, 0x654, UR4 ;  /* 0x0000065431047896 */ /* 0x000fd20008000004 */
[----:B------:R-:W-:Y:S03]  /*41b0*/  SYNCS.ARRIVE.TRANS64.RED.A1T0 RZ, [UR4], RZ ;  /* 0x000000ffffff79a7 */ /* 0x000fe60008100404 */
.L_x_77:
[----:B-12---:R-:W-:Y:S01]  /*41c0*/  SHF.L.U32 R2, RZ, 0x1f, RZ ;  /* 0x0000001fff027819 */ /* 0x006fe200000006ff */
[----:B------:R-:W-:Y:S01]  /*41d0*/  UIADD3 UR4, UPT, UPT, UR26, 0xf0, URZ ;  /* 0x000000f01a047890 */ /* 0x000fe2000fffe0ff */
[----:B------:R-:W-:Y:S02]  /*41e0*/  PLOP3.LUT P0, PT, PT, PT, UP1, 0x80, 0x8 ;  /* 0x000000000008781c */ /* 0x000fe40003f0f018 */
[----:B------:R-:W1:Y:S02]  /*41f0*/  SYNCS.PHASECHK.TRANS64.TRYWAIT P1, [UR26+0xf0], R2 ;  /* 0x0000f002ff0075a7 */ /* 0x000e64000802111a */
[----:B-1----:R-:W-:Y:S09]  /*4200*/  @!P1 BRA `(.L_x_79) ;  /* 0x0000005000a09947 */ /* 0x002ff20003800000 */
.L_x_172:
[----:B------:R-:W-:Y:S01]  /*4210*/  @!UP1 UPRMT UR4, UR49, 0x654, UR4 ;  /* 0x0000065431049896 */ /* 0x000fe20008000004 */
[----:B------:R-:W-:Y:S01]  /*4220*/  UMOV UR5, 0xffff ;  /* 0x0000ffff00057882 */ /* 0x000fe20000000000 */
[----:B------:R-:W-:-:S07]  /*4230*/  UMOV UR6, 0x1 ;  /* 0x0000000100067882 */ /* 0x000fce0000000000 */
[----:B------:R-:W-:Y:S01]  /*4240*/  @!P0 SYNCS.ARRIVE.TRANS64.RED.A1T0 RZ, [UR4], RZ ;  /* 0x000000ffffff89a7 */ /* 0x000fe20008100404 */
[----:B------:R-:W-:Y:S01]  /*4250*/  NOP ;  /* 0x0000000000007918 */ /* 0x000fe20000000000 */
[----:B-1----:R-:W1:Y:S01]  /*4260*/  LDS R0, [UR8+0x14] ;  /* 0x00001408ff007984 */ /* 0x002e620008000800 */
[----:B------:R-:W-:-:S04]  /*4270*/  ULOP3.LUT UR4, UR44, 0xffff, URZ, 0xc0, !UPT ;  /* 0x0000ffff2c047892 */ /* 0x000fc8000f8ec0ff */
[----:B------:R-:W-:-:S04]  /*4280*/  USHF.R.U32.HI UR4, URZ, 0x5, UR4 ;  /* 0x00000005ff047899 */ /* 0x000fc80008011604 */
[----:B------:R-:W-:Y:S02]  /*4290*/  USHF.L.U32 UR5, UR5, UR4, URZ ;  /* 0x0000000405057299 */ /* 0x000fe400080006ff */
[----:B------:R-:W-:-:S04]  /*42a0*/  USHF.L.U32 UR4, UR6, UR4, URZ ;  /* 0x0000000406047299 */ /* 0x000fc800080006ff */
[----:B-1----:R-:W-:-:S04]  /*42b0*/  LOP3.LUT R0, R0, UR5, RZ, 0xc0, !PT ;  /* 0x0000000500007c12 */ /* 0x002fc8000f8ec0ff */
[----:B------:R-:W-:-:S13]  /*42c0*/  ISETP.NE.AND P0, PT, R0, UR5, PT ;  /* 0x0000000500007c0c */ /* 0x000fda000bf05270 */
[----:B------:R-:W-:Y:S05]  /*42d0*/  @P0 BRA `(.L_x_80) ;  /* 0x0000000000580947 */ /* 0x000fea0003800000 */
[----:B------:R-:W1:Y:S02]  /*42e0*/  LDS R0, [UR8+0x18] ;  /* 0x00001808ff007984 */ /* 0x000e640008000800 */
[----:B-1----:R-:W-:-:S04]  /*42f0*/  LOP3.LUT R0, R0, UR4, RZ, 0xc0, !PT ;  /* 0x0000000400007c12 */ /* 0x002fc8000f8ec0ff */
[----:B------:R-:W-:-:S13]  /*4300*/  ISETP.NE.AND P0, PT, R0, UR4, PT ;  /* 0x0000000400007c0c */ /* 0x000fda000bf05270 */
[----:B------:R-:W-:Y:S05]  /*4310*/  @P0 BRA `(.L_x_81) ;  /* 0x00000000003c0947 */ /* 0x000fea0003800000 */
[----:B------:R-:W1:Y:S01]  /*4320*/  S2R R2, SR_LANEID ;  /* 0x0000000000027919 */ /* 0x000e620000000000 */
[----:B------:R-:W-:-:S06]  /*4330*/  ULOP3.LUT UR5, URZ, UR5, URZ, 0x33, !UPT ;  /* 0x00000005ff057292 */ /* 0x000fcc000f8e33ff */
[----:B------:R-:W-:-:S04]  /*4340*/  IMAD.U32 R0, RZ, RZ, UR5 ;  /* 0x00000005ff007e24 */ /* 0x000fc8000f8e00ff */
[----:B------:R2:W4:Y:S02]  /*4350*/  REDUX UR7, R0 ;  /* 0x00000000000773c4 */ /* 0x0005240000000000 */
[----:B------:R1:W-:Y:S01]  /*4360*/  UTCATOMSWS.AND URZ, UR5 ;  /* 0x0000000500ff79e3 */ /* 0x0003e20008000000 */
[----:B--2---:R-:W-:Y:S01]  /*4370*/  LOP3.LUT R0, RZ, UR4, RZ, 0x33, !PT ;  /* 0x00000004ff007c12 */ /* 0x004fe2000f8e33ff */
[----:B------:R-:W-:Y:S02]  /*4380*/  VOTEU.ANY UR4, UPT, PT ;  /* 0x0000000000047886 */ /* 0x000fe400038e0100 */
[----:B------:R-:W-:Y:S02]  /*4390*/  UFLO.U32 UR4, UR4 ;  /* 0x00000004000472bd */ /* 0x000fe400080e0000 */
[----:B------:R-:W2:Y:S04]  /*43a0*/  REDUX UR6, R0 ;  /* 0x00000000000673c4 */ /* 0x000ea80000000000 */
[----:B-1----:R-:W-:-:S02]  /*43b0*/  ISETP.EQ.U32.AND P0, PT, R2, UR4, PT ;  /* 0x0000000402007c0c */ /* 0x002fc4000bf02070 */
[----:B----4-:R-:W-:-:S11]  /*43c0*/  MOV R2, UR7 ;  /* 0x0000000700027c02 */ /* 0x010fd60008000f00 */
[----:B------:R1:W-:Y:S01]  /*43d0*/  @P0 ATOMS.AND RZ, [UR8+0x14], R2 ;  /* 0x00001402ffff098c */ /* 0x0003e2000a800008 */
[----:B--2---:R-:W-:-:S05]  /*43e0*/  IMAD.U32 R0, RZ, RZ, UR6 ;  /* 0x00000006ff007e24 */ /* 0x004fca000f8e00ff */
[----:B------:R1:W-:Y:S01]  /*43f0*/  @P0 ATOMS.AND RZ, [UR8+0x18], R0 ;  /* 0x00001800ffff098c */ /* 0x0003e2000a800008 */
[----:B------:R-:W-:Y:S05]  /*4400*/  BRA `(.L_x_82) ;  /* 0x0000000000147947 */ /* 0x000fea0003800000 */
.L_x_81:
[----:B------:R-:W-:Y:S02]  /*4410*/  MOV R2, 0x4430 ;  /* 0x0000443000027802 */ /* 0x000fe40000000f00 */
[----:B---3-5:R-:W-:Y:S05]  /*4420*/  CALL.REL.NOINC `($__internal_0_$__cuda_sm10x_tcgen05_guardrail_trap_col_being_dealloced_not_returned_by_alloc) ;  /* 0x0000005400807944 */ /* 0x028fea0003c00000 */
[----:B------:R-:W-:Y:S05]  /*4430*/  BRA `(.L_x_82) ;  /* 0x0000000000087947 */ /* 0x000fea0003800000 */
.L_x_80:
[----:B------:R-:W-:Y:S02]  /*4440*/  MOV R2, 0x4460 ;  /* 0x0000446000027802 */ /* 0x000fe40000000f00 */
[----:B---3-5:R-:W-:Y:S05]  /*4450*/  CALL.REL.NOINC `($__internal_2_$__cuda_sm10x_tcgen05_guardrail_trap_unallocated_columns_being_dealloced) ;  /* 0x00000054008c7944 */ /* 0x028fea0003c00000 */
.L_x_82:
[----:B------:R-:W-:Y:S01]  /*4460*/  NOP ;  /* 0x0000000000007918 */ /* 0x000fe20000000000 */
[----:B------:R-:W-:Y:S05]  /*4470*/  EXIT ;  /* 0x000000000000794d */ /* 0x000fea0003800000 */
.L_x_53:
[----:B------:R-:W-:-:S09]  /*4480*/  UISETP.NE.OR UP0, UPT, UR25, 0x3, !UP5 ;  /* 0x000000031900788c */ /* 0x000fd2000ef05670 */
[----:B------:R-:W-:Y:S05]  /*4490*/  BRA.U UP0, `(.L_x_83) ;  /* 0x0000001100b87547 */ /* 0x000fea000b800000 */
[----:B------:R-:W2:Y:S01]  /*44a0*/  LDCU UR31, c[0x0][0x370] ;  /* 0x00006e00ff1f77ac */ /* 0x000ea20008000800 */
[----:B------:R-:W3:Y:S01]  /*44b0*/  LDC.64 R16, c[0x0][0x348] ;  /* 0x0000d200ff107b82 */ /* 0x000ee20000000a00 */
[----:B------:R-:W-:Y:S02]  /*44c0*/  HFMA2 R13, -RZ, RZ, 0, 0 ;  /* 0x00000000ff0d7431 */ /* 0x000fe400000001ff */
[----:B------:R-:W-:Y:S01]  /*44d0*/  IMAD.MOV.U32 R15, RZ, RZ, 0x1 ;  /* 0x00000001ff0f7424 */ /* 0x000fe200078e00ff */
[----:B------:R-:W2:Y:S01]  /*44e0*/  LDCU.128 UR48, c[0x0][0xb10] ;  /* 0x00016200ff3077ac */ /* 0x000ea20008000c00 */
[----:B------:R-:W-:Y:S01]  /*44f0*/  IMAD.MOV.U32 R14, RZ, RZ, RZ ;  /* 0x000000ffff0e7224 */ /* 0x000fe200078e00ff */
[----:B------:R-:W-:Y:S01]  /*4500*/  MOV R7, 0x1000 ;  /* 0x0000100000077802 */ /* 0x000fe20000000f00 */
[----:B------:R-:W4:Y:S01]  /*4510*/  LDCU UR30, c[0x0][0x374] ;  /* 0x00006e80ff1e77ac */ /* 0x000f220008000800 */
[----:B------:R-:W1:Y:S01]  /*4520*/  LDC.64 R2, c[0x0][0x888] ;  /* 0x00022200ff027b82 */ /* 0x000e620000000a00 */
[----:B------:R-:W4:Y:S01]  /*4530*/  LDCU UR15, c[0x0][0xb0c] ;  /* 0x00016180ff0f77ac */ /* 0x000f220008000800 */
[----:B------:R-:W3:Y:S06]  /*4540*/  LDCU UR52, c[0x0][0xb20] ;  /* 0x00016400ff3477ac */ /* 0x000eec0008000800 */
[----:B------:R-:W1:Y:S01]  /*4550*/  LDC.64 R4, c[0x0][0x890] ;  /* 0x00022400ff047b82 */ /* 0x000e620000000a00 */
[----:B------:R-:W3:Y:S01]  /*4560*/  LDCU UR4, c[0x0][0xb30] ;  /* 0x00016600ff0477ac */ /* 0x000ee20008000800 */
[----:B------:R-:W-:Y:S01]  /*4570*/  UMOV UR21, 0x400 ;  /* 0x0000040000157882 */ /* 0x000fe20000000000 */
[----:B--2---:R-:W-:-:S02]  /*4580*/  UIMAD.WIDE.U32 UR6, UR31, UR48, URZ ;  /* 0x000000301f0672a5 */ /* 0x004fc4000f8e00ff */
[----:B----4-:R-:W-:Y:S02]  /*4590*/  UIMAD.WIDE.U32 UR8, UR30, UR51, URZ ;  /* 0x000000331e0872a5 */ /* 0x010fe4000f8e00ff */
[----:B------:R-:W-:Y:S02]  /*45a0*/  ULEA UR21, UR47, UR21, 0x18 ;  /* 0x000000152f157291 */ /* 0x000fe4000f8ec0ff */
[----:B------:R-:W-:Y:S02]  /*45b0*/  UPLOP3.LUT UP2, UPT, UPT, UPT, UPT, 0x40, 0x4 ;  /* 0x000000000004789c */ /* 0x000fe40003f4e870 */
[----:B------:R-:W-:Y:S01]  /*45c0*/  UIADD3 UR37, UPT, UPT, UR21, 0x38, URZ ;  /* 0x0000003815257890 */ /* 0x000fe2000fffe0ff */
[----:B------:R-:W-:Y:S01]  /*45d0*/  UMOV UR6, UR7 ;  /* 0x0000000700067c82 */ /* 0x000fe20008000000 */
[----:B------:R-:W-:Y:S01]  /*45e0*/  UMOV UR38, UR9 ;  /* 0x0000000900267c82 */ /* 0x000fe20008000000 */
[----:B------:R-:W-:Y:S02]  /*45f0*/  UISETP.GE.AND UP0, UPT, UR45, 0x1, UPT ;  /* 0x000000012d00788c */ /* 0x000fe4000bf06270 */
[----:B------:R-:W-:Y:S01]  /*4600*/  UISETP.NE.AND UP4, UPT, UR45, 0x1, UPT ;  /* 0x000000012d00788c */ /* 0x000fe2000bf85270 */
[----:B------:R-:W2:Y:S01]  /*4610*/  LDCU.64 UR22, c[0x0][0xb28] ;  /* 0x00016500ff1677ac */ /* 0x000ea20008000a00 */
[----:B------:R-:W-:-:S02]  /*4620*/  UISETP.NE.AND UP6, UPT, UR15, 0x1, UPT ;  /* 0x000000010f00788c */ /* 0x000fc4000bfc5270 */
[----:B------:R-:W-:Y:S02]  /*4630*/  UISETP.NE.AND UP5, UPT, UR50, 0x1, UPT ;  /* 0x000000013200788c */ /* 0x000fe4000bfa5270 */
[----:B------:R-:W-:Y:S02]  /*4640*/  UIADD3 UR41, UPT, UPT, UR21, 0x20, URZ ;  /* 0x0000002015297890 */ /* 0x000fe4000fffe0ff */
[----:B------:R-:W-:Y:S02]  /*4650*/  UIADD3 UR33, UPT, UPT, UR21, 0x28, URZ ;  /* 0x0000002815217890 */ /* 0x000fe4000fffe0ff */
[----:B------:R-:W-:Y:S02]  /*4660*/  UIADD3 UR25, UPT, UPT, UR21, 0x30, URZ ;  /* 0x0000003015197890 */ /* 0x000fe4000fffe0ff */
[----:B------:R-:W-:Y:S02]  /*4670*/  UPRMT UR37, UR47, 0x654, UR37 ;  /* 0x000006542f257896 */ /* 0x000fe40008000025 */
[----:B------:R-:W-:-:S02]  /*4680*/  USHF.R.U32.HI UR39, URZ, UR49, UR6 ;  /* 0x00000031ff277299 */ /* 0x000fc40008011606 */
[----:B---3--:R-:W-:Y:S02]  /*4690*/  USHF.R.U32.HI UR38, URZ, UR52, UR38 ;  /* 0x00000034ff267299 */ /* 0x008fe40008011626 */
[----:B------:R-:W-:-:S11]  /*46a0*/  UISETP.NE.AND UP3, UPT, UR4, 0x1, UPT ;  /* 0x000000010400788c */ /* 0x000fd6000bf65270 */
.L_x_94:
[C---:B------:R-:W-:Y:S02]  /*46b0*/  LEA R12, R14.reuse, UR21, 0x3 ;  /* 0x000000150e0c7c11 */ /* 0x040fe4000f8e18ff */
[----:B------:R-:W-:Y:S02]  /*46c0*/  SHF.L.U32 R0, R13, 0x1f, RZ ;  /* 0x0000001f0d007819 */ /* 0x000fe400000006ff */
[----:B------:R-:W-:Y:S02]  /*46d0*/  LEA R8, R14, UR21, 0x4 ;  /* 0x000000150e087c11 */ /* 0x000fe4000f8e20ff */
[----:B---3--:R-:W3:Y:S02]  /*46e0*/  SYNCS.PHASECHK.TRANS64.TRYWAIT P0, [R12+URZ+0x70], R0 ;  /* 0x000070000c0075a7 */ /* 0x008ee400080011ff */
[----:B---3--:R-:W-:Y:S05]  /*46f0*/  @!P0 BRA `(.L_x_84) ;  /* 0x0000004c007c8947 */ /* 0x008fea0003800000 */
.L_x_173:
[----:B------:R-:W4:Y:S01]  /*4700*/  LDS.128 R8, [R8+0x100] ;  /* 0x0001000008087984 */ /* 0x000f220000000c00 */
[----:B------:R-:W-:Y:S01]  /*4710*/  UISETP.GE.AND UP0, UPT, UR45, 0x1, UPT ;  /* 0x000000012d00788c */ /* 0x000fe2000bf06270 */
[----:B------:R-:W-:Y:S01]  /*4720*/  @!PT LDS RZ, [RZ] ;  /* 0x00000000fffff984 */ /* 0x000fe20000000800 */
[----:B------:R-:W-:Y:S01]  /*4730*/  @!PT LDS RZ, [RZ] ;  /* 0x00000000fffff984 */ /* 0x000fe20000000800 */
[----:B------:R-:W-:Y:S01]  /*4740*/  @!PT LDS RZ, [RZ] ;  /* 0x00000000fffff984 */ /* 0x000fe20000000800 */
[----:B------:R-:W-:Y:S01]  /*4750*/  @!PT LDS RZ, [RZ] ;  /* 0x00000000fffff984 */ /* 0x000fe20000000800 */
[----:B------:R1:W-:Y:S06]  /*4760*/  MEMBAR.ALL.CTA ;  /* 0x0000000000007992 */ /* 0x0003ec0000008000 */
[----:B-1----:R-:W1:Y:S01]  /*4770*/  FENCE.VIEW.ASYNC.S ;  /* 0x00000000000073c6 */ /* 0x002e620000000000 */
[----:B----4-:R-:W-:Y:S11]  /*4780*/  LOP3.LUT P0, RZ, R10, 0x1, RZ, 0xc0, !PT ;  /* 0x000000010aff7812 */ /* 0x010ff6000780c0ff */
[----:B------:R-:W-:Y:S02]  /*4790*/  @!UPT UIADD3 URZ, UPT, UPT, URZ, URZ, URZ ;  /* 0x000000fffffff290 */ /* 0x000fe4000fffe0ff */
[----:B-1----:R-:W-:Y:S01]  /*47a0*/  VOTEU.ANY UP1, P0 ;  /* 0x0000000000ff7886 */ /* 0x002fe20000020100 */
[----:B------:R-:W-:Y:S11]  /*47b0*/  PLOP3.LUT P0, PT, PT, PT, UP1, 0x80, 0x8 ;  /* 0x000000000008781c */ /* 0x000ff60003f0f018 */
[----:B------:R-:W-:Y:S02]  /*47c0*/  @!UPT UIADD3 URZ, UPT, UPT, URZ, URZ, URZ ;  /* 0x000000fffffff290 */ /* 0x000fe4000fffe0ff */
[----:B---3--:R-:W-:Y:S02]  /*47d0*/  @P0 SHF.R.U32.HI R0, RZ, 0x10, R9 ;  /* 0x00000010ff000819 */ /* 0x008fe40000011609 */
[----:B------:R-:W-:Y:S02]  /*47e0*/  @P0 MOV R6, R8 ;  /* 0x0000000800060202 */ /* 0x000fe40000000f00 */
[----:B------:R-:W-:Y:S01]  /*47f0*/  @P0 R2UR UR4, R0 ;  /* 0x00000000000402ca */ /* 0x000fe200000e0000 */
[----:B------:R-:W-:Y:S01]  /*4800*/  VIADD R0, R12, 0x80 ;  /* 0x000000800c007836 */ /* 0x000fe20000000000 */
[----:B------:R-:W-:Y:S02]  /*4810*/  @P0 LOP3.LUT R8, R9, 0xffff, RZ, 0xc0, !PT ;  /* 0x0000ffff09080812 */ /* 0x000fe400078ec0ff */
[----:B------:R-:W-:Y:S02]  /*4820*/  @P0 R2UR UR6, R6 ;  /* 0x00000000060602ca */ /* 0x000fe400000e0000 */
[----:B------:R-:W-:Y:S02]  /*4830*/  PRMT R0, RZ, 0x654, R0 ;  /* 0x00000654ff007816 */ /* 0x000fe40000000000 */
[----:B------:R-:W-:Y:S02]  /*4840*/  @P0 R2UR UR5, R8 ;  /* 0x00000000080502ca */ /* 0x000fe400000e0000 */
[----:B------:R1:W-:Y:S03]  /*4850*/  SYNCS.ARRIVE.TRANS64.RED.A1T0 RZ, [R0+URZ], RZ ;  /* 0x000000ff00ff79a7 */ /* 0x0003e600081004ff */
[----:B------:R-:W-:Y:S04]  /*4860*/  @UP1 UMOV UR29, UR4 ;  /* 0x00000004001d1c82 */ /* 0x000fe80008000000 */
[----:B------:R-:W-:Y:S04]  /*4870*/  @UP1 UMOV UR14, UR6 ;  /* 0x00000006000e1c82 */ /* 0x000fe80008000000 */
[----:B------:R-:W-:Y:S01]  /*4880*/  @UP1 UMOV UR13, UR5 ;  /* 0x00000005000d1c82 */ /* 0x000fe20008000000 */
[----:B------:R-:W-:Y:S05]  /*4890*/  BRA.U !UP0, `(.L_x_85) ;  /* 0x0000000108a47547 */ /* 0x000fea000b800000 */
[----:B------:R-:W-:Y:S02]  /*48a0*/  UIMAD.WIDE.U32 UR16, UR13, UR51, URZ ;  /* 0x000000330d1072a5 */ /* 0x000fe4000f8e00ff */
[----:B------:R-:W-:Y:S02]  /*48b0*/  UIMAD.WIDE.U32 UR18, UR14, UR48, URZ ;  /* 0x000000300e1272a5 */ /* 0x000fe4000f8e00ff */
[----:B------:R-:W-:Y:S02]  /*48c0*/  USEL UR4, UR30, UR38, !UP5 ;  /* 0x000000261e047287 */ /* 0x000fe4000e800000 */
[----:B------:R-:W-:Y:S02]  /*48d0*/  USEL UR7, UR31, UR39, !UP6 ;  /* 0x000000271f077287 */ /* 0x000fe4000f000000 */
[----:B--2---:R-:W-:Y:S02]  /*48e0*/  UIMAD.WIDE.U32 UR8, UR4, UR22, URZ ;  /* 0x00000016040872a5 */ /* 0x004fe4000f8e00ff */
[----:B------:R-:W-:Y:S01]  /*48f0*/  UIMAD.WIDE.U32 UR10, UR7, UR22, URZ ;  /* 0x00000016070a72a5 */ /* 0x000fe2000f8e00ff */
[----:B------:R-:W-:Y:S02]  /*4900*/  UMOV UR5, UR17 ;  /* 0x0000001100057c82 */ /* 0x000fe40008000000 */
[----:B------:R-:W-:Y:S03]  /*4910*/  USHF.R.U32.HI UR6, URZ, UR52, UR5 ;  /* 0x00000034ff067299 */ /* 0x000fe60008011605 */
[----:B------:R-:W-:Y:S01]  /*4920*/  UMOV UR5, UR19 ;  /* 0x0000001300057c82 */ /* 0x000fe20008000000 */
[----:B------:R-:W-:Y:S02]  /*4930*/  USEL UR6, UR13, UR6, !UP5 ;  /* 0x000000060d067287 */ /* 0x000fe4000e800000 */
[----:B------:R-:W-:Y:S03]  /*4940*/  USHF.R.U32.HI UR12, URZ, UR49, UR5 ;  /* 0x00000031ff0c7299 */ /* 0x000fe60008011605 */
[----:B------:R-:W-:Y:S02]  /*4950*/  UMOV UR5, UR9 ;  /* 0x0000000900057c82 */ /* 0x000fe40008000000 */
[----:B------:R-:W-:Y:S03]  /*4960*/  @UP4 USHF.R.U32.HI UR4, URZ, UR23, UR5 ;  /* 0x00000017ff044299 */ /* 0x000fe60008011605 */
[----:B------:R-:W-:Y:S01]  /*4970*/  UMOV UR5, UR11 ;  /* 0x0000000b00057c82 */ /* 0x000fe20008000000 */
[----:B------:R-:W-:Y:S02]  /*4980*/  UIMAD UR4, UR45, UR4, URZ ;  /* 0x000000042d0472a4 */ /* 0x000fe4000f8e02ff */
[----:B------:R-:W-:Y:S02]  /*4990*/  @UP4 USHF.R.U32.HI UR7, URZ, UR23, UR5 ;  /* 0x00000017ff074299 */ /* 0x000fe40008011605 */
[----:B------:R-:W-:Y:S02]  /*49a0*/  UIMAD.WIDE.U32 UR10, UR6, UR22, URZ ;  /* 0x00000016060a72a5 */ /* 0x000fe4000f8e00ff */
[----:B------:R-:W-:Y:S02]  /*49b0*/  USEL UR5, UR14, UR12, !UP6 ;  /* 0x0000000c0e057287 */ /* 0x000fe4000f000000 */
[----:B------:R-:W-:Y:S02]  /*49c0*/  UIMAD UR8, UR45, UR7, URZ ;  /* 0x000000072d0872a4 */ /* 0x000fe4000f8e02ff */
[----:B------:R-:W-:Y:S03]  /*49d0*/  UISETP.GE.AND UP0, UPT, UR6, UR4, UPT ;  /* 0x000000040600728c */ /* 0x000fe6000bf06270 */
[----:B------:R-:W-:Y:S01]  /*49e0*/  UMOV UR4, UR11 ;  /* 0x0000000b00047c82 */ /* 0x000fe20008000000 */
[----:B------:R-:W-:Y:S02]  /*49f0*/  UISETP.GE.OR UP0, UPT, UR5, UR8, UP0 ;  /* 0x000000080500728c */ /* 0x000fe40008706670 */
[----:B------:R-:W-:Y:S02]  /*4a00*/  USHF.R.U32.HI UR4, URZ, UR23, UR4 ;  /* 0x00000017ff047299 */ /* 0x000fe40008011604 */
[----:B------:R-:W-:Y:S02]  /*4a10*/  UIMAD.WIDE.U32 UR8, UR5, UR22, URZ ;  /* 0x00000016050872a5 */ /* 0x000fe4000f8e00ff */
[----:B------:R-:W-:Y:S04]  /*4a20*/  USEL UR10, UR6, UR4, !UP4 ;  /* 0x00000004060a7287 */ /* 0x000fe8000e000000 */
[----:B------:R-:W-:Y:S01]  /*4a30*/  UIADD3 UR11, UPT, UPT, -UR10, URZ, URZ ;  /* 0x000000ff0a0b7290 */ /* 0x000fe2000fffe1ff */
[----:B------:R-:W-:Y:S02]  /*4a40*/  @!UP0 UMOV UR4, UR9 ;  /* 0x0000000900048c82 */ /* 0x000fe40008000000 */
[----:B------:R-:W-:Y:S02]  /*4a50*/  @!UP0 USHF.R.U32.HI UR4, URZ, UR23, UR4 ;  /* 0x00000017ff048299 */ /* 0x000fe40008011604 */
[----:B------:R-:W-:Y:S02]  /*4a60*/  UIMAD UR8, UR45, UR11, UR6 ;  /* 0x0000000b2d0872a4 */ /* 0x000fe4000f8e0206 */
[----:B------:R-:W-:Y:S04]  /*4a70*/  @!UP0 USEL UR4, UR5, UR4, !UP4 ;  /* 0x0000000405048287 */ /* 0x000fe8000e000000 */
[----:B------:R-:W-:Y:S02]  /*4a80*/  @!UP0 UIMAD UR7, UR7, UR8, UR4 ;  /* 0x00000008070782a4 */ /* 0x000fe4000f8e0204 */
[----:B------:R-:W-:Y:S02]  /*4a90*/  @!UP0 UIADD3 UR9, UPT, UPT, UR10, -UR4, URZ ;  /* 0x800000040a098290 */ /* 0x000fe4000fffe0ff */
[----:B------:R-:W-:Y:S02]  /*4aa0*/  UIADD3 UR8, UPT, UPT, -UR6, URZ, URZ ;  /* 0x000000ff06087290 */ /* 0x000fe4000fffe1ff */
[----:B------:R-:W-:Y:S02]  /*4ab0*/  UIADD3 UR4, UPT, UPT, -UR5, URZ, URZ ;  /* 0x000000ff05047290 */ /* 0x000fe4000fffe1ff */
[----:B------:R-:W-:Y:S03]  /*4ac0*/  @!UP0 UIMAD UR6, UR9, UR45, UR5 ;  /* 0x0000002d090682a4 */ /* 0x000fe6000f8e0205 */
[----:B------:R-:W-:Y:S01]  /*4ad0*/  @!UP0 UMOV UR5, UR7 ;  /* 0x0000000700058c82 */ /* 0x000fe20008000000 */
[----:B------:R-:W-:Y:S02]  /*4ae0*/  UIMAD UR7, UR15, UR4, UR14 ;  /* 0x000000040f0772a4 */ /* 0x000fe4000f8e020e */
[----:B------:R-:W-:Y:S02]  /*4af0*/  UIMAD UR4, UR50, UR8, UR13 ;  /* 0x00000008320472a4 */ /* 0x000fe4000f8e020d */
[----:B------:R-:W-:Y:S02]  /*4b00*/  UIMAD UR14, UR5, UR15, UR7 ;  /* 0x0000000f050e72a4 */ /* 0x000fe4000f8e0207 */
[----:B------:R-:W-:Y:S11]  /*4b10*/  UIMAD UR13, UR6, UR50, UR4 ;  /* 0x00000032060d72a4 */ /* 0x000ff6000f8e0204 */
[----:B------:R-:W-:Y:S01]  /*4b20*/  @!UPT UIADD3 URZ, UPT, UPT, URZ, URZ, URZ ;  /* 0x000000fffffff290 */ /* 0x000fe2000fffe0ff */
.L_x_85:
[----:B------:R-:W3:Y:S01]  /*4b30*/  @!UP3 LDCU.128 UR8, c[0x0][0xb10] ;  /* 0x00016200ff08b7ac */ /* 0x000ee20008000c00 */
[C---:B------:R-:W-:Y:S02]  /*4b40*/  ISETP.NE.U32.AND P1, PT, R4.reuse, RZ, PT ;  /* 0x000000ff0400720c */ /* 0x040fe40003f25070 */
[----:B------:R-:W-:Y:S02]  /*4b50*/  ISETP.NE.U32.AND P0, PT, R4, RZ, PT ;  /* 0x000000ff0400720c */ /* 0x000fe40003f05070 */
[C---:B------:R-:W-:Y:S02]  /*4b60*/  ISETP.NE.AND.EX P1, PT, R5.reuse, RZ, PT, P1 ;  /* 0x000000ff0500720c */ /* 0x040fe40003f25310 */
[----:B------:R-:W-:Y:S01]  /*4b70*/  ISETP.NE.AND.EX P0, PT, R5, RZ, PT, P0 ;  /* 0x000000ff0500720c */ /* 0x000fe20003f05300 */
[----:B------:R-:W4:Y:S01]  /*4b80*/  @!UP3 LDCU UR5, c[0x0][0xb0c] ;  /* 0x00016180ff05b7ac */ /* 0x000f220008000800 */
[----:B------:R-:W-:Y:S01]  /*4b90*/  SHF.L.U32 R9, R15, 0x1f, RZ ;  /* 0x0000001f0f097819 */ /* 0x000fe200000006ff */
[----:B------:R-:W-:Y:S02]  /*4ba0*/  USHF.L.U32 UR42, UR28, 0x7, URZ ;  /* 0x000000071c2a7899 */ /* 0x000fe400080006ff */
[----:B------:R-:W-:Y:S02]  /*4bb0*/  USHF.L.U32 UR43, UR20, 0x6, URZ ;  /* 0x00000006142b7899 */ /* 0x000fe400080006ff */
[----:B---3--:R-:W-:Y:S07]  /*4bc0*/  UIMAD.WIDE.U32 UR6, UR14, UR8, URZ ;  /* 0x000000080e0672a5 */ /* 0x008fee000f8e00ff */
[----:B------:R-:W-:Y:S01]  /*4bd0*/  @!UP3 UMOV UR4, UR7 ;  /* 0x000000070004bc82 */ /* 0x000fe20008000000 */
[----:B----4-:R-:W-:Y:S02]  /*4be0*/  @!UP3 UISETP.NE.AND UP0, UPT, UR5, 0x1, UPT ;  /* 0x000000010500b88c */ /* 0x010fe4000bf05270 */
[----:B------:R-:W-:Y:S02]  /*4bf0*/  @!UP3 USHF.R.U32.HI UR4, URZ, UR9, UR4 ;  /* 0x00000009ff04b299 */ /* 0x000fe40008011604 */
[----:B------:R-:W-:Y:S02]  /*4c00*/  UIMAD.WIDE.U32 UR6, UR13, UR11, URZ ;  /* 0x0000000b0d0672a5 */ /* 0x000fe4000f8e00ff */
[----:B------:R-:W-:Y:S02]  /*4c10*/  @!UP3 USEL UR8, UR14, UR4, !UP0 ;  /* 0x000000040e08b287 */ /* 0x000fe4000c000000 */
[----:B------:R-:W-:Y:S03]  /*4c20*/  @!UP3 UISETP.NE.AND UP0, UPT, UR10, 0x1, UPT ;  /* 0x000000010a00b88c */ /* 0x000fe6000bf05270 */
[----:B------:R-:W-:Y:S02]  /*4c30*/  @!UP3 UMOV UR6, UR7 ;  /* 0x000000070006bc82 */ /* 0x000fe40008000000 */
[----:B------:R-:W3:Y:S02]  /*4c40*/  @!UP3 LDCU UR4, c[0x0][0xb20] ;  /* 0x00016400ff04b7ac */ /* 0x000ee40008000800 */
[----:B---3--:R-:W-:Y:S04]  /*4c50*/  @!UP3 USHF.R.U32.HI UR6, URZ, UR4, UR6 ;  /* 0x00000004ff06b299 */ /* 0x008fe80008011606 */
[----:B------:R-:W-:Y:S04]  /*4c60*/  @!UP3 USEL UR6, UR13, UR6, !UP0 ;  /* 0x000000060d06b287 */ /* 0x000fe8000c000000 */
[----:B------:R-:W-:Y:S02]  /*4c70*/  @!UP3 UIADD3 UR4, UPT, UPT, -UR8, UR6, URZ ;  /* 0x000000060804b290 */ /* 0x000fe4000fffe1ff */
[----:B------:R-:W-:Y:S02]  /*4c80*/  @!UP3 UIADD3 UR6, UPT, UPT, UR8, -UR6, URZ ;  /* 0x800000060806b290 */ /* 0x000fe4000fffe0ff */
[----:B------:R-:W-:Y:S02]  /*4c90*/  @!UP3 UIMAD UR14, UR4, UR5, UR14 ;  /* 0x00000005040eb2a4 */ /* 0x000fe4000f8e020e */
[----:B------:R-:W-:Y:S01]  /*4ca0*/  @!UP3 UIMAD UR13, UR6, UR10, UR13 ;  /* 0x0000000a060db2a4 */ /* 0x000fe2000f8e020d */
[----:B------:R-:W-:Y:S11]  /*4cb0*/  BRA.U UP2, `(.L_x_86) ;  /* 0x0000000102107547 */ /* 0x000ff6000b800000 */
[----:B------:R-:W-:Y:S04]  /*4cc0*/  MOV R6, UR46 ;  /* 0x0000002e00067c02 */ /* 0x000fe80008000f00 */
[----:B------:R-:W-:Y:S04]  /*4cd0*/  SHF.L.U32 R6, R6, 0x1f, RZ ;  /* 0x0000001f06067819 */ /* 0x000fe800000006ff */
[----:B------:R-:W3:Y:S02]  /*4ce0*/  SYNCS.PHASECHK.TRANS64.TRYWAIT P2, [UR21+0x68], R6 ;  /* 0x00006806ff0075a7 */ /* 0x000ee40008041115 */
[----:B---3--:R-:W-:Y:S05]  /*4cf0*/  @!P2 BRA `(.L_x_87) ;  /* 0x000000480010a947 */ /* 0x008fea0003800000 */
.L_x_86:
[----:B------:R-:W-:Y:S05]  /*4d00*/  @!P1 BRA `(.L_x_88) ;  /* 0x0000000000309947 */ /* 0x000fea0003800000 */
[----:B------:R-:W-:Y:S01]  /*4d10*/  ISETP.NE.U32.AND P1, PT, R2, RZ, PT ;  /* 0x000000ff0200720c */ /* 0x000fe20003f25070 */
[----:B------:R-:W3:Y:S01]  /*4d20*/  LDCU.64 UR4, c[0x0][0x358] ;  /* 0x00006b00ff0477ac */ /* 0x000ee20008000a00 */
[----:B------:R-:W-:Y:S02]  /*4d30*/  IMAD.MOV.U32 R50, RZ, RZ, 0x1 ;  /* 0x00000001ff327424 */ /* 0x000fe400078e00ff */
[----:B------:R-:W-:Y:S11]  /*4d40*/  ISETP.NE.AND.EX P1, PT, R3, RZ, PT, P1 ;  /* 0x000000ff0300720c */ /* 0x000ff60003f25310 */
[----:B------:R-:W-:Y:S02]  /*4d50*/  @!UPT UIADD3 URZ, UPT, UPT, URZ, URZ, URZ ;  /* 0x000000fffffff290 */ /* 0x000fe4000fffe0ff */
[----:B------:R-:W4:Y:S01]  /*4d60*/  @P1 LDC.64 R10, c[0x0][0x888] ;  /* 0x00022200ff0a1b82 */ /* 0x000f220000000a00 */
[----:B-1----:R-:W-:Y:S04]  /*4d70*/  @P1 IMAD R0, R4, UR36, RZ ;  /* 0x0000002404001c24 */ /* 0x002fe8000f8e02ff */
[----:B----4-:R-:W-:Y:S04]  /*4d80*/  @P1 IMAD.WIDE R10, R0, 0x4, R10 ;  /* 0x00000004000a1825 */ /* 0x010fe800078e020a */
[----:B------:R-:W-:Y:S01]  /*4d90*/  HFMA2 R0, -RZ, RZ, 0, 5.9604644775390625e-08 ;  /* 0x00000001ff007431 */ /* 0x000fe200000001ff */
[----:B---3-5:R3:W5:Y:S04]  /*4da0*/  @P1 LDG.E R27, desc[UR4][R10.64] ;  /* 0x000000040a1b1981 */ /* 0x028768000c1e1900 */
[----:B------:R-:W-:Y:S01]  /*4db0*/  @!P1 PRMT R50, R0, 0x7610, R50 ;  /* 0x0000761000329816 */ /* 0x000fe20000000032 */
[----:B---3--:R-:W4:Y:S06]  /*4dc0*/  @!P1 LDC R27, c[0x0][0x880] ;  /* 0x00022000ff1b9b82 */ /* 0x008f2c0000000800 */
.L_x_88:
[----:B----45:R-:W-:Y:S01]  /*4dd0*/  @!P0 FSETP.EQ.AND P1, PT, R27, RZ, PT ;  /* 0x000000ff1b00820b */ /* 0x030fe20003f22000 */
[----:B------:R-:W-:Y:S01]  /*4de0*/  @!UPT UIADD3 URZ, UPT, UPT, URZ, URZ, URZ ;  /* 0x000000fffffff290 */ /* 0x000fe2000fffe0ff */
[----:B------:R-:W-:Y:S11]  /*4df0*/  @!P0 BRA `(.L_x_89) ;  /* 0x0000000000188947 */ /* 0x000ff60003800000 */
[----:B------:R-:W-:Y:S02]  /*4e00*/  LOP3.LUT P0, RZ, R50, 0xff, RZ, 0xc0, !PT ;  /* 0x000000ff32ff7812 */ /* 0x000fe4000780c0ff */
[----:B------:R-:W-:Y:S04]  /*4e10*/  ISETP.NE.U32.AND P1, PT, R2, RZ, PT ;  /* 0x000000ff0200720c */ /* 0x000fe80003f25070 */
[----:B------:R-:W-:Y:S04]  /*4e20*/  ISETP.NE.AND.EX P1, PT, R3, RZ, PT, P1 ;  /* 0x000000ff0300720c */ /* 0x000fe80003f25310 */
[----:B------:R-:W-:Y:S03]  /*4e30*/  PLOP3.LUT P1, PT, P1, PT, PT, 0x8, 0x80 ;  /* 0x000000000080781c */ /* 0x000fe60000f2e170 */
[----:B------:R-:W-:Y:S11]  /*4e40*/  @P0 FSETP.EQ.AND P1, PT, R27, RZ, PT ;  /* 0x000000ff1b00020b */ /* 0x000ff60003f22000 */
[----:B------:R-:W-:Y:S02]  /*4e50*/  @!UPT UIADD3 URZ, UPT, UPT, URZ, URZ, URZ ;  /* 0x000000fffffff290 */ /* 0x000fe4000fffe0ff */
.L_x_89:
[----:B------:R-:W3:Y:S01]  /*4e60*/  SYNCS.PHASECHK.TRANS64.TRYWAIT P2, [UR21+0x40], R9 ;  /* 0x00004009ff0075a7 */ /* 0x000ee20008041115 */
[----:B------:R-:W-:Y:S04]  /*4e70*/  ELECT P0, URZ, PT ;  /* 0x0000000000ff782f */ /* 0x000fe80003800000 */
[----:B------:R-:W-:Y:S11]  /*4e80*/  PLOP3.LUT P1, PT, P1, P0, PT, 0xf2, 0x2f ;  /* 0x00000000002f781c */ /* 0x000ff60000f21e72 */
[----:B------:R-:W-:Y:S02]  /*4e90*/  @!UPT UIADD3 URZ, UPT, UPT, URZ, URZ, URZ ;  /* 0x000000fffffff290 */ /* 0x000fe4000fffe0ff */
[----:B------:R-:W-:Y:S05]  /*4ea0*/  @!P1 IADD3 R8, P0, PT, R16, 0x580, RZ ;  /* 0x0000058010089810 */ /* 0x000fea0007f1e0ff */
[----:B-1----:R-:W-:Y:S01]  /*4eb0*/  @!P1 IMAD.X R6, RZ, RZ, R17, P0 ;  /* 0x000000ffff069224 */ /* 0x002fe200000e0611 */
[----:B---3--:R-:W-:Y:S07]  /*4ec0*/  @!P2 BRA `(.L_x_90) ;  /* 0x0000004400b4a947 */ /* 0x008fee0003800000 */
.L_x_176:
[----:B------:R-:W-:Y:S01]  /*4ed0*/  @!P1 R2UR UR5, R8 ;  /* 0x00000000080592ca */ /* 0x000fe200000e0000 */
[----:B------:R-:W-:Y:S01]  /*4ee0*/  VOTEU.ALL UP0, P1 ;  /* 0x0000000000ff7886 */ /* 0x000fe20000800000 */
[----:B------:R-:W-:Y:S01]  /*4ef0*/  @!P1 R2UR UR4, R6 ;  /* 0x00000000060492ca */ /* 0x000fe200000e0000 */
[----:B------:R-:W-:Y:S01]  /*4f00*/  UMOV UR16, 0x0 ;  /* 0x0000000000107882 */ /* 0x000fe20000000000 */
[----:B------:R-:W-:Y:S01]  /*4f10*/  UMOV UR17, 0x10000000 ;  /* 0x1000000000117882 */ /* 0x000fe20000000000 */
[----:B------:R-:W-:Y:S01]  /*4f20*/  UMOV UR44, UR36 ;  /* 0x00000024002c7c82 */ /* 0x000fe20008000000 */
[----:B------:R-:W-:Y:S01]  /*4f30*/  @!UP0 UIADD3 UR40, UPT, UPT, UR21, 0x200, URZ ;  /* 0x0000020015288890 */ /* 0x000fe2000fffe0ff */
[----:B-1----:R-:W-:Y:S01]  /*4f40*/  @!P1 IMAD.MOV.U32 R0, RZ, RZ, 0x1000 ;  /* 0x00001000ff009424 */ /* 0x002fe200078e00ff */
[----:B------:R-:W-:Y:S01]  /*4f50*/  @!UP0 UIADD3 UR10, UPT, UPT, UR42, 0x40, URZ ;  /* 0x000000402a0a8890 */ /* 0x000fe2000fffe0ff */
[----:B------:R-:W-:Y:S01]  /*4f60*/  @!P1 IADD3 R8, P0, PT, R16, 0x580, RZ ;  /* 0x0000058010089810 */ /* 0x000fe20007f1e0ff */
[----:B------:R-:W-:Y:S01]  /*4f70*/  @!UP0 UIADD3 UR8, UPT, UPT, UR21, 0xa00, URZ ;  /* 0x00000a0015088890 */ /* 0x000fe2000fffe0ff */
[----:B------:R-:W-:Y:S02]  /*4f80*/  VOTEU.ALL UP0, P1 ;  /* 0x0000000000ff7886 */ /* 0x000fe40000800000 */
[----:B------:R-:W-:Y:S01]  /*4f90*/  IMAD.U32 R10, RZ, RZ, UR5 ;  /* 0x00000005ff0a7e24 */ /* 0x000fe2000f8e00ff */
[----:B------:R-:W-:Y:S01]  /*4fa0*/  UMOV UR9, UR41 ;  /* 0x0000002900097c82 */ /* 0x000fe20008000000 */
[----:B------:R-:W-:Y:S01]  /*4fb0*/  IMAD.U32 R11, RZ, RZ, UR4 ;  /* 0x00000004ff0b7e24 */ /* 0x000fe2000f8e00ff */
[----:B------:R-:W-:Y:S01]  /*4fc0*/  UMOV UR11, UR43 ;  /* 0x0000002b000b7c82 */ /* 0x000fe20008000000 */
[----:B------:R-:W-:Y:S01]  /*4fd0*/  UMOV UR12, UR36 ;  /* 0x00000024000c7c82 */ /* 0x000fe20008000000 */
[----:B------:R-:W-:Y:S01]  /*4fe0*/  @!P1 R2UR UR4, R10 ;  /* 0x000000000a0492ca */ /* 0x000fe200000e0000 */
[----:B------:R-:W-:Y:S01]  /*4ff0*/  UPRMT UR6, UR47, 0x654, UR41 ;  /* 0x000006542f067896 */ /* 0x000fe20008000029 */
[----:B------:R-:W-:Y:S01]  /*5000*/  @!P1 R2UR UR5, R11 ;  /* 0x000000000b0592ca */ /* 0x000fe200000e0000 */
[----:B------:R-:W-:Y:S11]  /*5010*/  @!P1 IMAD.X R6, RZ, RZ, R17, P0 ;  /* 0x000000ffff069224 */ /* 0x000ff600000e0611 */
[----:B------:R-:W-:Y:S01]  /*5020*/  @!UPT UIADD3 URZ, UPT, UPT, URZ, URZ, URZ ;  /* 0x000000fffffff290 */ /* 0x000fe2000fffe0ff */
[----:B------:R1:W-:Y:S01]  /*5030*/  @!UP0 UTMALDG.3D [UR40], [UR4], desc[UR16] ;  /* 0x00001028040085b4 */ /* 0x0003e20008011000 */
[----:B------:R-:W-:Y:S05]  /*5040*/  VOTEU.ALL UP0, P1 ;  /* 0x0000000000ff7886 */ /* 0x000fea0000800000 */
[----:B------:R1:W-:Y:S01]  /*5050*/  @!UP0 UTMALDG.3D [UR8], [UR4], desc[UR16] ;  /* 0x00001008040085b4 */ /* 0x0003e20008011000 */
[----:B------:R1:W-:Y:S01]  /*5060*/  @!P1 SYNCS.ARRIVE.TRANS64.RED.A0TR RZ, [UR21+0x20], R0 ;  /* 0x00002000ffff99a7 */ /* 0x0003e20008300415 */
[----:B------:R-:W-:Y:S01]  /*5070*/  SYNCS.ARRIVE.TRANS64.RED.A1T0 RZ, [UR6], RZ ;  /* 0x000000ffffff79a7 */ /* 0x000fe20008100406 */
[----:B------:R-:W3:Y:S02]  /*5080*/  SYNCS.PHASECHK.TRANS64.TRYWAIT P2, [UR21+0x48], R9 ;  /* 0x00004809ff0075a7 */ /* 0x000ee40008041115 */
[----:B-1-3--:R-:W-:Y:S05]  /*5090*/  @!P2 BRA `(.L_x_91) ;  /* 0x000000440058a947 */ /* 0x00afea0003800000 */
.L_x_178:
        /* <DEDUP_REMOVED lines=10> */
[----:B------:R-:W-:Y:S02]  /*5140*/  @!UP0 UIADD3 UR10, UPT, UPT, UR42, 0x50, URZ ;  /* 0x000000502a0a8890 */ /* 0x000fe4000fffe0ff */
[----:B------:R-:W-:Y:S01]  /*5150*/  @!UP0 UIADD3 UR8, UPT, UPT, UR21, 0x1a00, URZ ;  /* 0x00001a0015088890 */ /* 0x000fe2000fffe0ff */
[----:B------:R-:W-:Y:S01]  /*5160*/  IMAD.U32 R10, RZ, RZ, UR5 ;  /* 0x00000005ff0a7e24 */ /* 0x000fe2000f8e00ff */
[----:B------:R-:W-:Y:S01]  /*5170*/  VOTEU.ALL UP0, P1 ;  /* 0x0000000000ff7886 */ /* 0x000fe20000800000 */
[----:B------:R-:W-:Y:S01]  /*5180*/  IMAD.U32 R11, RZ, RZ, UR4 ;  /* 0x00000004ff0b7e24 */ /* 0x000fe2000f8e00ff */
[----:B------:R-:W-:Y:S01]  /*5190*/  UMOV UR9, UR33 ;  /* 0x0000002100097c82 */ /* 0x000fe20008000000 */
[----:B------:R-:W-:Y:S01]  /*51a0*/  UMOV UR11, UR43 ;  /* 0x0000002b000b7c82 */ /* 0x000fe20008000000 */
[----:B------:R-:W-:Y:S01]  /*51b0*/  @!P1 R2UR UR4, R10 ;  /* 0x000000000a0492ca */ /* 0x000fe200000e0000 */
[----:B------:R-:W-:Y:S01]  /*51c0*/  UMOV UR12, UR36 ;  /* 0x00000024000c7c82 */ /* 0x000fe20008000000 */
[----:B------:R-:W-:Y:S01]  /*51d0*/  @!P1 R2UR UR5, R11 ;  /* 0x000000000b0592ca */ /* 0x000fe200000e0000 */
[----:B------:R-:W-:Y:S01]  /*51e0*/  UPRMT UR6, UR47, 0x654, UR33 ;  /* 0x000006542f067896 */ /* 0x000fe20008000021 */
[----:B------:R-:W-:Y:S11]  /*51f0*/  @!P1 IMAD.X R6, RZ, RZ, R17, P0 ;  /* 0x000000ffff069224 */ /* 0x000ff600000e0611 */
[----:B------:R1:W-:Y:S01]  /*5200*/  @!UP0 UTMALDG.3D [UR32], [UR4], desc[UR16] ;  /* 0x00001020040085b4 */ /* 0x0003e20008011000 */
[----:B------:R-:W-:Y:S05]  /*5210*/  VOTEU.ALL UP0, P1 ;  /* 0x0000000000ff7886 */ /* 0x000fea0000800000 */
[----:B------:R1:W-:Y:S01]  /*5220*/  @!UP0 UTMALDG.3D [UR8], [UR4], desc[UR16] ;  /* 0x00001008040085b4 */ /* 0x0003e20008011000 */
[----:B------:R1:W-:Y:S01]  /*5230*/  @!P1 SYNCS.ARRIVE.TRANS64.RED.A0TR RZ, [UR21+0x28], R0 ;  /* 0x00002800ffff99a7 */ /* 0x0003e20008300415 */
[----:B------:R-:W-:Y:S01]  /*5240*/  SYNCS.ARRIVE.TRANS64.RED.A1T0 RZ, [UR6], RZ ;  /* 0x000000ffffff79a7 */ /* 0x000fe20008100406 */
[----:B------:R-:W3:Y:S02]  /*5250*/  SYNCS.PHASECHK.TRANS64.TRYWAIT P2, [UR21+0x50], R9 ;  /* 0x00005009ff0075a7 */ /* 0x000ee40008041115 */
[----:B-1-3--:R-:W-:Y:S05]  /*5260*/  @!P2 BRA `(.L_x_92) ;  /* 0x0000004000fca947 */ /* 0x00afea0003800000 */
.L_x_180:
        /* <DEDUP_REMOVED lines=9> */
[----:B------:R-:W-:Y:S01]  /*5300*/  VIADD R14, R14, 0x1 ;  /* 0x000000010e0e7836 */ /* 0x000fe20000000000 */
        /* <DEDUP_REMOVED lines=10> */
[----:B------:R-:W-:Y:S01]  /*53b0*/  UMOV UR12, UR36 ;  /* 0x00000024000c7c82 */ /* 0x000fe20008000000 */
[----:B------:R-:W-:Y:S11]  /*53c0*/  UPRMT UR6, UR47, 0x654, UR25 ;  /* 0x000006542f067896 */ /* 0x000ff60008000019 */
[----:B------:R1:W-:Y:S01]  /*53d0*/  @!UP0 UTMALDG.3D [UR24], [UR4], desc[UR16] ;  /* 0x00001018040085b4 */ /* 0x0003e20008011000 */
[----:B------:R-:W-:Y:S05]  /*53e0*/  VOTEU.ALL UP0, P1 ;  /* 0x0000000000ff7886 */ /* 0x000fea0000800000 */
[----:B------:R1:W-:Y:S01]  /*53f0*/  @!UP0 UTMALDG.3D [UR8], [UR4], desc[UR16] ;  /* 0x00001008040085b4 */ /* 0x0003e20008011000 */
[----:B------:R1:W-:Y:S01]  /*5400*/  @!P1 SYNCS.ARRIVE.TRANS64.RED.A0TR RZ, [UR21+0x30], R0 ;  /* 0x00003000ffff99a7 */ /* 0x0003e20008300415 */
[----:B------:R-:W-:Y:S01]  /*5410*/  SYNCS.ARRIVE.TRANS64.RED.A1T0 RZ, [UR6], RZ ;  /* 0x000000ffffff79a7 */ /* 0x000fe20008100406 */
[----:B------:R-:W3:Y:S02]  /*5420*/  SYNCS.PHASECHK.TRANS64.TRYWAIT P0, [UR21+0x58], R9 ;  /* 0x00005809ff0075a7 */ /* 0x000ee40008001115 */
[----:B-1-3--:R-:W-:Y:S05]  /*5430*/  @!P0 BRA `(.L_x_93) ;  /* 0x0000004000a08947 */ /* 0x00afea0003800000 */
.L_x_182:
[----:B------:R-:W-:Y:S01]  /*5440*/  UPLOP3.LUT UP2, UPT, UPT, UPT, UPT, 0x80, 0x8 ;  /* 0x000000000008789c */ /* 0x000fe20003f4f070 */
[----:B------:R-:W-:Y:S01]  /*5450*/  @!P1 IADD3 R6, P0, PT, R16, 0x580, RZ ;  /* 0x0000058010069810 */ /* 0x000fe20007f1e0ff */
[----:B------:R-:W-:Y:S01]  /*5460*/  UMOV UR6, 0x0 ;  /* 0x0000000000067882 */ /* 0x000fe20000000000 */
[----:B------:R-:W-:Y:S01]  /*5470*/  UMOV UR7, 0x10000000 ;  /* 0x1000000000077882 */ /* 0x000fe20000000000 */
[----:B------:R-:W-:Y:S01]  /*5480*/  VOTEU.ALL UP0, P1 ;  /* 0x0000000000ff7886 */ /* 0x000fe20000800000 */
[----:B------:R-:W-:Y:S01]  /*5490*/  @!P1 R2UR UR5, R6 ;  /* 0x00000000060592ca */ /* 0x000fe200000e0000 */
[----:B-1----:R-:W-:Y:S01]  /*54a0*/  @!P1 IMAD.X R0, RZ, RZ, R17, P0 ;  /* 0x000000ffff009224 */ /* 0x002fe200000e0611 */
[----:B------:R-:W-:Y:S01]  /*54b0*/  UMOV UR19, UR43 ;  /* 0x0000002b00137c82 */ /* 0x000fe20008000000 */
[----:B------:R-:W-:Y:S01]  /*54c0*/  UMOV UR20, UR36 ;  /* 0x0000002400147c82 */ /* 0x000fe20008000000 */
[----:B------:R-:W-:Y:S01]  /*54d0*/  @!UP0 UIADD3 UR18, UPT, UPT, UR42, 0x30, URZ ;  /* 0x000000302a128890 */ /* 0x000fe2000fffe0ff */
[----:B------:R-:W-:Y:S01]  /*54e0*/  R2UR UR24, R52 ;  /* 0x00000000341872ca */ /* 0x000fe200000e0000 */
[----:B------:R-:W-:Y:S01]  /*54f0*/  @!UP0 UIADD3 UR16, UPT, UPT, UR21, 0x3200, URZ ;  /* 0x0000320015108890 */ /* 0x000fe2000fffe0ff */
[----:B------:R-:W-:Y:S01]  /*5500*/  @!P1 R2UR UR4, R0 ;  /* 0x00000000000492ca */ /* 0x000fe200000e0000 */
[----:B------:R-:W-:Y:S01]  /*5510*/  @!UP0 UIADD3 UR17, UPT, UPT, UR21, 0x38, URZ ;  /* 0x0000003815118890 */ /* 0x000fe2000fffe0ff */
[----:B------:R-:W-:Y:S01]  /*5520*/  ISETP.NE.AND P0, PT, R14, 0x2, PT ;  /* 0x000000020e00780c */ /* 0x000fe20003f05270 */
[----:B------:R-:W-:Y:S01]  /*5530*/  @!UP0 UIADD3 UR10, UPT, UPT, UR42, 0x70, URZ ;  /* 0x000000702a0a8890 */ /* 0x000fe2000fffe0ff */
[----:B------:R-:W-:Y:S01]  /*5540*/  LOP3.LUT R15, R15, 0x1, RZ, 0x3c, !PT ;  /* 0x000000010f0f7812 */ /* 0x000fe200078e3cff */
[----:B------:R-:W-:Y:S01]  /*5550*/  @!UP0 UIADD3 UR8, UPT, UPT, UR21, 0x3a00, URZ ;  /* 0x00003a0015088890 */ /* 0x000fe2000fffe0ff */
[----:B------:R-:W-:Y:S01]  /*5560*/  IMAD.U32 R8, RZ, RZ, UR5 ;  /* 0x00000005ff087e24 */ /* 0x000fe2000f8e00ff */
[----:B------:R-:W-:Y:S01]  /*5570*/  VOTEU.ALL UP0, P1 ;  /* 0x0000000000ff7886 */ /* 0x000fe20000800000 */
[----:B------:R-:W-:Y:S01]  /*5580*/  UMOV UR11, UR43 ;  /* 0x0000002b000b7c82 */ /* 0x000fe20008000000 */
[----:B------:R-:W-:Y:S01]  /*5590*/  UMOV UR12, UR36 ;  /* 0x00000024000c7c82 */ /* 0x000fe20008000000 */
[----:B------:R-:W-:Y:S01]  /*55a0*/  UMOV UR9, UR17 ;  /* 0x0000001100097c82 */ /* 0x000fe20008000000 */
[----:B------:R-:W-:Y:S01]  /*55b0*/  SEL R0, RZ, 0x1, P0 ;  /* 0x00000001ff007807 */ /* 0x000fe20000000000 */
[----:B------:R-:W-:Y:S01]  /*55c0*/  UIADD3 UR28, UPT, UPT, UR13, UR24, URZ ;  /* 0x000000180d1c7290 */ /* 0x000fe2000fffe0ff */
[----:B------:R-:W-:Y:S01]  /*55d0*/  IMAD.U32 R9, RZ, RZ, UR4 ;  /* 0x00000004ff097e24 */ /* 0x000fe2000f8e00ff */
[----:B------:R-:W-:Y:S01]  /*55e0*/  @!P1 R2UR UR4, R8 ;  /* 0x00000000080492ca */ /* 0x000fe200000e0000 */
[----:B------:R-:W-:Y:S01]  /*55f0*/  UMOV UR36, UR29 ;  /* 0x0000001d00247c82 */ /* 0x000fe20008000000 */
[----:B------:R-:W-:Y:S02]  /*5600*/  LOP3.LUT R13, R13, R0, RZ, 0x3c, !PT ;  /* 0x000000000d0d7212 */ /* 0x000fe400078e3cff */
[----:B------:R-:W-:Y:S02]  /*5610*/  @!P1 R2UR UR5, R9 ;  /* 0x00000000090592ca */ /* 0x000fe400000e0000 */
[----:B------:R-:W-:Y:S11]  /*5620*/  SEL R14, R14, RZ, P0 ;  /* 0x000000ff0e0e7207 */ /* 0x000ff60000000000 */
[----:B------:R1:W-:Y:S01]  /*5630*/  @!UP0 UTMALDG.3D [UR16], [UR4], desc[UR6] ;  /* 0x00000610040085b4 */ /* 0x0003e20008011000 */
[----:B------:R-:W-:Y:S05]  /*5640*/  VOTEU.ALL UP0, P1 ;  /* 0x0000000000ff7886 */ /* 0x000fea0000800000 */
[----:B------:R3:W-:Y:S01]  /*5650*/  @!UP0 UTMALDG.3D [UR8], [UR4], desc[UR6] ;  /* 0x00000608040085b4 */ /* 0x0007e20008011000 */
[----:B------:R3:W-:Y:S01]  /*5660*/  @!P1 SYNCS.ARRIVE.TRANS64.RED.A0TR RZ, [UR21+0x38], R7 ;  /* 0x00003807ffff99a7 */ /* 0x0007e20008300415 */
[----:B------:R-:W-:Y:S01]  /*5670*/  SYNCS.ARRIVE.TRANS64.RED.A1T0 RZ, [UR37], RZ ;  /* 0x000000ffffff79a7 */ /* 0x000fe20008100425 */
[----:B-1----:R-:W-:Y:S01]  /*5680*/  UIADD3 UR20, UPT, UPT, UR14, UR63, URZ ;  /* 0x0000003f0e147290 */ /* 0x002fe2000fffe0ff */
[----:B------:R-:W-:Y:S11]  /*5690*/  BRA.U UP1, `(.L_x_94) ;  /* 0xfffffff101047547 */ /* 0x000ff6000b83ffff */
[----:B------:R-:W-:-:S04]  /*56a0*/  SHF.L.U32 R2, R15, 0x1f, RZ ;  /* 0x0000001f0f027819 */ /* 0x000fc800000006ff */
[----:B------:R-:W1:Y:S02]  /*56b0*/  SYNCS.PHASECHK.TRANS64.TRYWAIT P0, [UR21+0x40], R2 ;  /* 0x00004002ff0075a7 */ /* 0x000e640008001115 */
[----:B-1----:R-:W-:Y:S05]  /*56c0*/  @!P0 BRA `(.L_x_95) ;  /* 0x0000004000148947 */ /* 0x002fea0003800000 */
.L_x_184:
[----:B------:R-:W4:Y:S02]  /*56d0*/  SYNCS.PHASECHK.TRANS64.TRYWAIT P0, [UR21+0x48], R2 ;  /* 0x00004802ff0075a7 */ /* 0x000f240008001115 */
[----:B----4-:R-:W-:Y:S05]  /*56e0*/  @!P0 BRA `(.L_x_96) ;  /* 0x0000004000248947 */ /* 0x010fea0003800000 */
.L_x_186:
[----:B------:R-:W4:Y:S02]  /*56f0*/  SYNCS.PHASECHK.TRANS64.TRYWAIT P0, [UR21+0x50], R2 ;  /* 0x00005002ff0075a7 */ /* 0x000f240008001115 */
[----:B----4-:R-:W-:Y:S05]  /*5700*/  @!P0 BRA `(.L_x_97) ;  /* 0x0000004000348947 */ /* 0x010fea0003800000 */
.L_x_188:
[----:B-1----:R-:W-:-:S07]  /*5710*/  MOV R0, UR21 ;  /* 0x0000001500007c02 */ /* 0x002fce0008000f00 */
.L_x_98:
[----:B-1----:R-:W-:-:S04]  /*5720*/  SHF.L.U32 R2, R15, 0x1f, RZ ;  /* 0x0000001f0f027819 */ /* 0x002fc800000006ff */
[----:B------:R1:W4:Y:S03]  /*5730*/  SYNCS.PHASECHK.TRANS64.TRYWAIT P0, [R0+URZ+0x58], R2 ;  /* 0x00005802000075a7 */ /* 0x00032600080011ff */
[----:B----4-:R-:W-:Y:S05]  /*5740*/  @!P0 NANOSLEEP.SYNCS 0x989680 ;  /* 0x009896800000895d */ /* 0x010fea0003900000 */
[----:B------:R-:W4:Y:S02]  /*5750*/  @!P0 SYNCS.PHASECHK.TRANS64 P0, [R0+URZ+0x58], R2 ;  /* 0x00005802000085a7 */ /* 0x000f2400080010ff */
[----:B--234-:R-:W-:Y:S05]  /*5760*/  @P0 EXIT ;  /* 0x000000000000094d */ /* 0x01cfea0003800000 */
[----:B------:R-:W-:Y:S05]  /*5770*/  BRA `(.L_x_98) ;  /* 0xfffffffc00e87947 */ /* 0x000fea000383ffff */
.L_x_83:
[----:B------:R-:W-:-:S06]  /*5780*/  UISETP.GE.AND UP0, UPT, UR25, 0x4, UPT ;  /* 0x000000041900788c */ /* 0x000fcc000bf06270 */
[----:B------:R-:W-:-:S13]  /*5790*/  PLOP3.LUT P0, PT, PT, PT, UP0, 0x80, 0x8 ;  /* 0x000000000008781c */ /* 0x000fda0003f0f008 */
[----:B-1----:R-:W-:Y:S05]  /*57a0*/  @!P0 EXIT ;  /* 0x000000000000894d */ /* 0x002fea0003800000 */
[----:B------:R-:W-:Y:S01]  /*57b0*/  BAR.SYNC.DEFER_BLOCKING 0x6, 0xa0 ;  /* 0x0182800000007b1d */ /* 0x000fe20000010000 */
[----:B------:R-:W-:Y:S01]  /*57c0*/  IMAD.SHL.U32 R49, R61, 0x10, RZ ;  /* 0x000000103d317824 */ /* 0x000fe200078e00ff */
[----:B------:R-:W-:Y:S01]  /*57d0*/  CS2R R58, SRZ ;  /* 0x00000000003a7805 */ /* 0x000fe2000001ff00 */
[----:B------:R-:W-:Y:S02]  /*57e0*/  IMAD.SHL.U32 R5, R51, 0x200, RZ ;  /* 0x0000020033057824 */ /* 0x000fe400078e00ff */
[----:B------:R-:W-:Y:S01]  /*57f0*/  IMAD.U32 R23, R61, 0x10000, RZ ;  /* 0x000100003d177824 */ /* 0x000fe200078e00ff */
[----:B------:R-:W-:Y:S01]  /*5800*/  UMOV UR43, 0x400 ;  /* 0x00000400002b7882 */ /* 0x000fe20000000000 */
[----:B------:R-:W-:Y:S01]  /*5810*/  LOP3.LUT R48, R49, 0x5b0, RZ, 0xc0, !PT ;  /* 0x000005b031307812 */ /* 0x000fe200078ec0ff */
[----:B------:R-:W-:Y:S01]  /*5820*/  ULEA UR43, UR47, UR43, 0x18 ;  /* 0x0000002b2f2b7291 */ /* 0x000fe2000f8ec0ff */
[----:B------:R-:W1:Y:S01]  /*5830*/  LDC.64 R44, c[0x0][0x888] ;  /* 0x00022200ff2c7b82 */ /* 0x000e620000000a00 */
[----:B------:R-:W-:Y:S01]  /*5840*/  IMAD.SHL.U32 R4, R61, 0x2, RZ ;  /* 0x000000023d047824 */ /* 0x000fe200078e00ff */
[----:B------:R-:W-:Y:S01]  /*5850*/  LOP3.LUT R48, R48, 0x200, R5, 0xf8, !PT ;  /* 0x0000020030307812 */ /* 0x000fe200078ef805 */
[----:B------:R-:W-:Y:S01]  /*5860*/  IMAD.SHL.U32 R5, R51, 0x200000, RZ ;  /* 0x0020000033057824 */ /* 0x000fe200078e00ff */
[C---:B------:R-:W-:Y:S01]  /*5870*/  LOP3.LUT R6, R49.reuse, 0x40, RZ, 0xc0, !PT ;  /* 0x0000004031067812 */ /* 0x040fe200078ec0ff */
[----:B------:R-:W-:Y:S01]  /*5880*/  UIADD3 UR4, UPT, UPT, UR43, 0x200, URZ ;  /* 0x000002002b047890 */ /* 0x000fe2000fffe0ff */
[----:B------:R-:W-:Y:S01]  /*5890*/  LOP3.LUT P0, RZ, R49, 0x40, RZ, 0xc0, !PT ;  /* 0x0000004031ff7812 */ /* 0x000fe2000780c0ff */
[----:B------:R-:W-:Y:S01]  /*58a0*/  IMAD.MOV.U32 R60, RZ, RZ, 0x1 ;  /* 0x00000001ff3c7424 */ /* 0x000fe200078e00ff */
[----:B------:R-:W2:Y:S01]  /*58b0*/  LDC.64 R46, c[0x0][0x890] ;  /* 0x00022400ff2e7b82 */ /* 0x000ea20000000a00 */
[----:B------:R-:W-:Y:S01]  /*58c0*/  LOP3.LUT R5, R5, 0x200000, RZ, 0xc0, !PT ;  /* 0x0020000005057812 */ /* 0x000fe200078ec0ff */
[----:B------:R-:W-:Y:S01]  /*58d0*/  IMAD.MOV.U32 R22, RZ, RZ, RZ ;  /* 0x000000ffff167224 */ /* 0x000fe200078e00ff */
[----:B------:R-:W-:Y:S01]  /*58e0*/  LOP3.LUT R4, R6, 0x8, R4, 0xf8, !PT ;  /* 0x0000000806047812 */ /* 0x000fe200078ef804 */
[----:B------:R-:W-:Y:S01]  /*58f0*/  IMAD.MOV.U32 R56, RZ, RZ, RZ ;  /* 0x000000ffff387224 */ /* 0x000fe200078e00ff */
[----:B------:R-:W-:Y:S01]  /*5900*/  LOP3.LUT R23, R5, 0x400000, R23, 0xf8, !PT ;  /* 0x0040000005177812 */ /* 0x000fe200078ef817 */
[----:B------:R-:W-:Y:S01]  /*5910*/  IMAD.U32 R53, RZ, RZ, UR4 ;  /* 0x00000004ff357e24 */ /* 0x000fe2000f8e00ff */
[----:B------:R-:W3:Y:S01]  /*5920*/  LDS R0, [UR43+0x120] ;  /* 0x0001202bff007984 */ /* 0x000ee20008000800 */
[----:B------:R-:W4:Y:S01]  /*5930*/  LDC.64 R42, c[0x0][0x8b0] ;  /* 0x00022c00ff2a7b82 */ /* 0x000f220000000a00 */
[----:B------:R-:W-:Y:S01]  /*5940*/  LOP3.LUT R48, R48, R4, RZ, 0xfc, !PT ;  /* 0x0000000430307212 */ /* 0x000fe200078efcff */
[----:B------:R-:W1:Y:S01]  /*5950*/  LDCU UR60, c[0x0][0x370] ;  /* 0x00006e00ff3c77ac */ /* 0x000e620008000800 */
[----:B------:R-:W-:Y:S01]  /*5960*/  LOP3.LUT R61, R61, 0x60, RZ, 0xc0, !PT ;  /* 0x000000603d3d7812 */ /* 0x000fe200078ec0ff */
[----:B------:R-:W1:Y:S04]  /*5970*/  LDCU UR42, c[0x0][0xb0c] ;  /* 0x00016180ff2a77ac */ /* 0x000e680008000800 */
[----:B------:R-:W1:Y:S01]  /*5980*/  LDC.64 R40, c[0x0][0x8a8] ;  /* 0x00022a00ff287b82 */ /* 0x000e620000000a00 */
[----:B------:R-:W1:Y:S01]  /*5990*/  LDCU UR39, c[0x0][0xb30] ;  /* 0x00016600ff2777ac */ /* 0x000e620008000800 */
[----:B------:R-:W1:Y:S01]  /*59a0*/  LDCU.64 UR54, c[0x0][0x888] ;  /* 0x00011100ff3677ac */ /* 0x000e620008000a00 */
[----:B------:R-:W1:Y:S01]  /*59b0*/  LDCU.64 UR40, c[0x0][0xb28] ;  /* 0x00016500ff2877ac */ /* 0x000e620008000a00 */
[----:B------:R-:W1:Y:S01]  /*59c0*/  LDCU.128 UR56, c[0x0][0xb10] ;  /* 0x00016200ff3877ac */ /* 0x000e620008000c00 */
[----:B------:R-:W1:Y:S01]  /*59d0*/  LDCU UR53, c[0x0][0x374] ;  /* 0x00006e80ff3577ac */ /* 0x000e620008000800 */
[----:B------:R-:W-:Y:S01]  /*59e0*/  UMOV UR52, URZ ;  /* 0x000000ff00347c82 */ /* 0x000fe20008000000 */
[----:B------:R-:W-:Y:S01]  /*59f0*/  UMOV UR46, URZ ;  /* 0x000000ff002e7c82 */ /* 0x000fe20008000000 */
[----:B---3--:R-:W-:Y:S01]  /*5a00*/  IMAD.IADD R23, R0, 0x1, R23 ;  /* 0x0000000100177824 */ /* 0x008fe200078e0217 */
[----:B--2---:R-:W-:-:S07]  /*5a10*/  P2R R0, PR, RZ, 0x1 ;  /* 0x00000001ff007803 */ /* 0x004fce0000000000 */
.L_x_142:
[----:B------:R-:W-:Y:S02]  /*5a20*/  LEA R3, R56, UR43, 0x3 ;  /* 0x0000002b38037c11 */ /* 0x000fe4000f8e18ff */
[----:B------:R-:W-:Y:S02]  /*5a30*/  SHF.L.U32 R0, R58, 0x1f, RZ ;  /* 0x0000001f3a007819 */ /* 0x000fe400000006ff */
[----:B-1----:R-:W-:Y:S02]  /*5a40*/  LEA R4, R56, UR43, 0x4 ;  /* 0x0000002b38047c11 */ /* 0x002fe4000f8e20ff */
[----:B------:R-:W2:Y:S02]  /*5a50*/  SYNCS.PHASECHK.TRANS64.TRYWAIT P0, [R3+URZ+0x70], R0 ;  /* 0x00007000030075a7 */ /* 0x000ea400080011ff */
[----:B--2---:R-:W-:Y:S05]  /*5a60*/  @!P0 BRA `(.L_x_99) ;  /* 0x0000003c00748947 */ /* 0x004fea0003800000 */
.L_x_189:
[----:B------:R-:W3:Y:S01]  /*5a70*/  LDS.128 R4, [R4+0x100] ;  /* 0x0001000004047984 */ /* 0x000ee20000000c00 */
[----:B------:R-:W-:Y:S01]  /*5a80*/  UISETP.GE.AND UP0, UPT, UR45, 0x1, UPT ;  /* 0x000000012d00788c */ /* 0x000fe2000bf06270 */
[----:B------:R-:W-:Y:S01]  /*5a90*/  @!PT LDS RZ, [RZ] ;  /* 0x00000000fffff984 */ /* 0x000fe20000000800 */
[----:B------:R-:W-:Y:S01]  /*5aa0*/  @!PT LDS RZ, [RZ] ;  /* 0x00000000fffff984 */ /* 0x000fe20000000800 */
[----:B------:R-:W-:Y:S01]  /*5ab0*/  @!PT LDS RZ, [RZ] ;  /* 0x00000000fffff984 */ /* 0x000fe20000000800 */
[----:B------:R-:W-:Y:S01]  /*5ac0*/  @!PT LDS RZ, [RZ] ;  /* 0x00000000fffff984 */ /* 0x000fe20000000800 */
[----:B------:R1:W-:Y:S06]  /*5ad0*/  MEMBAR.ALL.CTA ;  /* 0x0000000000007992 */ /* 0x0003ec0000008000 */
[----:B-1----:R-:W1:Y:S01]  /*5ae0*/  FENCE.VIEW.ASYNC.S ;  /* 0x00000000000073c6 */ /* 0x002e620000000000 */
[----:B---3--:R-:W-:Y:S11]  /*5af0*/  LOP3.LUT P0, RZ, R6, 0x1, RZ, 0xc0, !PT ;  /* 0x0000000106ff7812 */ /* 0x008ff6000780c0ff */
[----:B------:R-:W-:Y:S02]  /*5b00*/  @!UPT UIADD3 URZ, UPT, UPT, URZ, URZ, URZ ;  /* 0x000000fffffff290 */ /* 0x000fe4000fffe0ff */
[----:B-1----:R-:W-:Y:S01]  /*5b10*/  VOTEU.ANY UP1, P0 ;  /* 0x0000000000ff7886 */ /* 0x002fe20000020100 */
[----:B------:R-:W-:Y:S01]  /*5b20*/  PLOP3.LUT P0, PT, PT, PT, UP1, 0x80, 0x8 ;  /* 0x000000000008781c */ /* 0x000fe20003f0f018 */
[----:B------:R-:W-:Y:S11]  /*5b30*/  UP2UR UR62, UPR, URZ, 0x2 ;  /* 0x00000002ff3e7883 */ /* 0x000ff60008000000 */
[----:B------:R-:W-:Y:S01]  /*5b40*/  @!UPT UIADD3 URZ, UPT, UPT, URZ, URZ, URZ ;  /* 0x000000fffffff290 */ /* 0x000fe2000fffe0ff */
[----:B--2---:R-:W-:Y:S02]  /*5b50*/  @P0 SHF.R.U32.HI R0, RZ, 0x10, R5 ;  /* 0x00000010ff000819 */ /* 0x004fe40000011605 */
        /* <DEDUP_REMOVED lines=12> */
[----:B------:R-:W2:Y:S01]  /*5c20*/  LDCU UR12, c[0x0][0xb20] ;  /* 0x00016400ff0c77ac */ /* 0x000ea20008000800 */
[----:B------:R-:W-:Y:S02]  /*5c30*/  UIMAD.WIDE.U32 UR4, UR53, UR59, URZ ;  /* 0x0000003b350472a5 */ /* 0x000fe4000f8e00ff */
[----:B------:R-:W-:Y:S02]  /*5c40*/  UIMAD.WIDE.U32 UR6, UR60, UR56, URZ ;  /* 0x000000383c0672a5 */ /* 0x000fe4000f8e00ff */
[----:B------:R-:W-:Y:S02]  /*5c50*/  UISETP.NE.AND UP0, UPT, UR58, 0x1, UPT ;  /* 0x000000013a00788c */ /* 0x000fe4000bf05270 */
[----:B------:R-:W-:Y:S02]  /*5c60*/  UIMAD.WIDE.U32 UR8, UR37, UR59, URZ ;  /* 0x0000003b250872a5 */ /* 0x000fe4000f8e00ff */
[----:B------:R-:W-:Y:S02]  /*5c70*/  UIMAD.WIDE.U32 UR10, UR38, UR56, URZ ;  /* 0x00000038260a72a5 */ /* 0x000fe4000f8e00ff */
[----:B------:R-:W-:Y:S02]  /*5c80*/  UISETP.NE.AND UP1, UPT, UR42, 0x1, UPT ;  /* 0x000000012a00788c */ /* 0x000fe4000bf25270 */
[----:B------:R-:W-:Y:S01]  /*5c90*/  UISETP.NE.AND UP2, UPT, UR45, 0x1, UPT ;  /* 0x000000012d00788c */ /* 0x000fe2000bf45270 */
[----:B------:R-:W-:Y:S02]  /*5ca0*/  UMOV UR4, UR5 ;  /* 0x0000000500047c82 */ /* 0x000fe40008000000 */
[----:B--2---:R-:W-:Y:S03]  /*5cb0*/  USHF.R.U32.HI UR5, URZ, UR12, UR4 ;  /* 0x0000000cff057299 */ /* 0x004fe60008011604 */
[----:B------:R-:W-:Y:S02]  /*5cc0*/  UMOV UR4, UR7 ;  /* 0x0000000700047c82 */ /* 0x000fe40008000000 */
[----:B------:R-:W-:Y:S02]  /*5cd0*/  USHF.R.U32.HI UR7, URZ, UR57, UR4 ;  /* 0x00000039ff077299 */ /* 0x000fe40008011604 */
[----:B------:R-:W-:Y:S02]  /*5ce0*/  USEL UR4, UR53, UR5, !UP0 ;  /* 0x0000000535047287 */ /* 0x000fe4000c000000 */
[----:B------:R-:W-:Y:S01]  /*5cf0*/  USEL UR7, UR60, UR7, !UP1 ;  /* 0x000000073c077287 */ /* 0x000fe2000c800000 */
[----:B------:R-:W-:Y:S01]  /*5d00*/  UMOV UR5, UR9 ;  /* 0x0000000900057c82 */ /* 0x000fe20008000000 */
[----:B------:R-:W-:Y:S02]  /*5d10*/  UIMAD.WIDE.U32 UR8, UR4, UR40, URZ ;  /* 0x00000028040872a5 */ /* 0x000fe4000f8e00ff */
[----:B------:R-:W-:Y:S03]  /*5d20*/  USHF.R.U32.HI UR6, URZ, UR12, UR5 ;  /* 0x0000000cff067299 */ /* 0x000fe60008011605 */
[----:B------:R-:W-:Y:S01]  /*5d30*/  UMOV UR5, UR11 ;  /* 0x0000000b00057c82 */ /* 0x000fe20008000000 */
[----:B------:R-:W-:Y:S02]  /*5d40*/  UIMAD.WIDE.U32 UR10, UR7, UR40, URZ ;  /* 0x00000028070a72a5 */ /* 0x000fe4000f8e00ff */
[----:B------:R-:W-:Y:S02]  /*5d50*/  USHF.R.U32.HI UR12, URZ, UR57, UR5 ;  /* 0x00000039ff0c7299 */ /* 0x000fe40008011605 */
[----:B------:R-:W-:Y:S01]  /*5d60*/  USEL UR6, UR37, UR6, !UP0 ;  /* 0x0000000625067287 */ /* 0x000fe2000c000000 */
[----:B------:R-:W-:Y:S02]  /*5d70*/  UMOV UR5, UR9 ;  /* 0x0000000900057c82 */ /* 0x000fe40008000000 */
[----:B------:R-:W-:Y:S01]  /*5d80*/  UMOV UR10, UR11 ;  /* 0x0000000b000a7c82 */ /* 0x000fe20008000000 */
[----:B------:R-:W-:Y:S02]  /*5d90*/  @UP2 USHF.R.U32.HI UR4, URZ, UR41, UR5 ;  /* 0x00000029ff042299 */ /* 0x000fe40008011605 */
[----:B------:R-:W-:Y:S02]  /*5da0*/  @UP2 USHF.R.U32.HI UR7, URZ, UR41, UR10 ;  /* 0x00000029ff072299 */ /* 0x000fe4000801160a */
[----:B------:R-:W-:Y:S02]  /*5db0*/  UIMAD UR4, UR45, UR4, URZ ;  /* 0x000000042d0472a4 */ /* 0x000fe4000f8e02ff */
        /* <DEDUP_REMOVED lines=8> */
[----:B------:R-:W-:Y:S02]  /*5e40*/  USEL UR11, UR6, UR4, !UP2 ;  /* 0x00000004060b7287 */ /* 0x000fe4000d000000 */
[----:B------:R-:W-:Y:S02]  /*5e50*/  UIADD3 UR8, UPT, UPT, -UR5, URZ, URZ ;  /* 0x000000ff05087290 */ /* 0x000fe4000fffe1ff */
[----:B------:R-:W-:Y:S01]  /*5e60*/  UIADD3 UR10, UPT, UPT, -UR11, URZ, URZ ;  /* 0x000000ff0b0a7290 */ /* 0x000fe2000fffe1ff */
[----:B------:R-:W-:Y:S01]  /*5e70*/  @!UP0 UMOV UR4, UR9 ;  /* 0x0000000900048c82 */ /* 0x000fe20008000000 */
[----:B------:R-:W-:Y:S02]  /*5e80*/  UIADD3 UR9, UPT, UPT, -UR6, URZ, URZ ;  /* 0x000000ff06097290 */ /* 0x000fe4000fffe1ff */
[----:B------:R-:W-:Y:S02]  /*5e90*/  @!UP0 USHF.R.U32.HI UR4, URZ, UR41, UR4 ;  /* 0x00000029ff048299 */ /* 0x000fe40008011604 */
[----:B------:R-:W-:Y:S02]  /*5ea0*/  UIMAD UR10, UR45, UR10, UR6 ;  /* 0x0000000a2d0a72a4 */ /* 0x000fe4000f8e0206 */
[----:B------:R-:W-:Y:S04]  /*5eb0*/  @!UP0 USEL UR4, UR5, UR4, !UP2 ;  /* 0x0000000405048287 */ /* 0x000fe8000d000000 */
[----:B------:R-:W-:Y:S02]  /*5ec0*/  @!UP0 UIMAD UR10, UR7, UR10, UR4 ;  /* 0x0000000a070a82a4 */ /* 0x000fe4000f8e0204 */
[----:B------:R-:W-:Y:S02]  /*5ed0*/  @!UP0 UIADD3 UR11, UPT, UPT, UR11, -UR4, URZ ;  /* 0x800000040b0b8290 */ /* 0x000fe4000fffe0ff */
[----:B------:R-:W-:Y:S02]  /*5ee0*/  UIMAD UR7, UR42, UR8, UR38 ;  /* 0x000000082a0772a4 */ /* 0x000fe4000f8e0226 */
[----:B------:R-:W-:Y:S02]  /*5ef0*/  @!UP0 UIMAD UR6, UR11, UR45, UR5 ;  /* 0x0000002d0b0682a4 */ /* 0x000fe4000f8e0205 */
[----:B------:R-:W-:Y:S01]  /*5f00*/  UIMAD UR4, UR58, UR9, UR37 ;  /* 0x000000093a0472a4 */ /* 0x000fe2000f8e0225 */
[----:B------:R-:W-:Y:S02]  /*5f10*/  @!UP0 UMOV UR5, UR10 ;  /* 0x0000000a00058c82 */ /* 0x000fe40008000000 */
[----:B------:R-:W-:Y:S02]  /*5f20*/  UIMAD UR38, UR5, UR42, UR7 ;  /* 0x0000002a052672a4 */ /* 0x000fe4000f8e0207 */
[----:B------:R-:W-:Y:S11]  /*5f30*/  UIMAD UR37, UR6, UR58, UR4 ;  /* 0x0000003a062572a4 */ /* 0x000ff6000f8e0204 */
[----:B------:R-:W-:Y:S01]  /*5f40*/  @!UPT UIADD3 URZ, UPT, UPT, URZ, URZ, URZ ;  /* 0x000000fffffff290 */ /* 0x000fe2000fffe0ff */
.L_x_100:
[----:B------:R-:W-:Y:S01]  /*5f50*/  UISETP.NE.AND UP0, UPT, UR39, 0x1, UPT ;  /* 0x000000012700788c */ /* 0x000fe2000bf05270 */
[----:B------:R-:W-:Y:S01]  /*5f60*/  LOP3.LUT P0, RZ, R53, 0x90, RZ, 0xc0, !PT ;  /* 0x0000009035ff7812 */ /* 0x000fe2000780c0ff */
[----:B------:R-:W-:Y:S01]  /*5f70*/  USHF.L.U32 UR50, UR20, 0x6, URZ ;  /* 0x0000000614327899 */ /* 0x000fe200080006ff */
[----:B------:R-:W-:Y:S01]  /*5f80*/  BSSY.RECONVERGENT B6, `(.L_x_101) ;  /* 0x0000034000067945 */ /* 0x000fe20003800200 */
[----:B------:R-:W-:Y:S01]  /*5f90*/  USHF.L.U32 UR49, UR28, 0x7, URZ ;  /* 0x000000071c317899 */ /* 0x000fe200080006ff */
[----:B------:R-:W-:Y:S06]  /*5fa0*/  IADD3 R56, PT, PT, R56, 0x1, RZ ;  /* 0x0000000138387810 */ /* 0x000fec0007ffe0ff */
[----:B------:R-:W2:Y:S01]  /*5fb0*/  @!UP0 LDCU.128 UR12, c[0x0][0xb10] ;  /* 0x00016200ff0c87ac */ /* 0x000ea20008000c00 */
[----:B------:R-:W3:Y:S01]  /*5fc0*/  @!UP0 LDCU UR5, c[0x0][0xb0c] ;  /* 0x00016180ff0587ac */ /* 0x000ee20008000800 */
[----:B------:R-:W4:Y:S01]  /*5fd0*/  @!UP0 LDCU UR10, c[0x0][0xb20] ;  /* 0x00016400ff0a87ac */ /* 0x000f220008000800 */
[----:B--2---:R-:W-:Y:S02]  /*5fe0*/  UIMAD.WIDE.U32 UR8, UR38, UR12, URZ ;  /* 0x0000000c260872a5 */ /* 0x004fe4000f8e00ff */
[----:B------:R-:W-:Y:S02]  /*5ff0*/  UIMAD.WIDE.U32 UR6, UR37, UR15, URZ ;  /* 0x0000000f250672a5 */ /* 0x000fe4000f8e00ff */
[----:B------:R-:W-:Y:S03]  /*6000*/  @!UP0 UISETP.NE.AND UP1, UPT, UR14, 0x1, UPT ;  /* 0x000000010e00888c */ /* 0x000fe6000bf25270 */
[----:B------:R-:W-:Y:S01]  /*6010*/  @!UP0 UMOV UR4, UR9 ;  /* 0x0000000900048c82 */ /* 0x000fe20008000000 */
[----:B---3--:R-:W-:Y:S02]  /*6020*/  @!UP0 UISETP.NE.AND UP2, UPT, UR5, 0x1, UPT ;  /* 0x000000010500888c */ /* 0x008fe4000bf45270 */
[----:B------:R-:W-:Y:S01]  /*6030*/  @!UP0 USHF.R.U32.HI UR4, URZ, UR13, UR4 ;  /* 0x0000000dff048299 */ /* 0x000fe20008011604 */
[----:B------:R-:W-:Y:S02]  /*6040*/  @!UP0 UMOV UR6, UR7 ;  /* 0x0000000700068c82 */ /* 0x000fe40008000000 */
[----:B----4-:R-:W-:Y:S02]  /*6050*/  @!UP0 USHF.R.U32.HI UR6, URZ, UR10, UR6 ;  /* 0x0000000aff068299 */ /* 0x010fe40008011606 */
[----:B------:R-:W-:Y:S02]  /*6060*/  @!UP0 USEL UR7, UR38, UR4, !UP2 ;  /* 0x0000000426078287 */ /* 0x000fe4000d000000 */
[----:B------:R-:W-:Y:S04]  /*6070*/  @!UP0 USEL UR6, UR37, UR6, !UP1 ;  /* 0x0000000625068287 */ /* 0x000fe8000c800000 */
[----:B------:R-:W-:Y:S02]  /*6080*/  @!UP0 UIADD3 UR4, UPT, UPT, -UR7, UR6, URZ ;  /* 0x0000000607048290 */ /* 0x000fe4000fffe1ff */
[----:B------:R-:W-:Y:S02]  /*6090*/  @!UP0 UIADD3 UR6, UPT, UPT, UR7, -UR6, URZ ;  /* 0x8000000607068290 */ /* 0x000fe4000fffe0ff */
[----:B------:R-:W-:Y:S02]  /*60a0*/  @!UP0 UIMAD UR38, UR4, UR5, UR38 ;  /* 0x00000005042682a4 */ /* 0x000fe4000f8e0226 */
[----:B------:R-:W-:Y:S01]  /*60b0*/  @!UP0 UIMAD UR37, UR6, UR14, UR37 ;  /* 0x0000000e062582a4 */ /* 0x000fe2000f8e0225 */
[----:B------:R-:W-:Y:S11]  /*60c0*/  @!P0 BRA `(.L_x_102) ;  /* 0x00000000007c8947 */ /* 0x000ff60003800000 */
[----:B------:R-:W2:Y:S01]  /*60d0*/  LDCU.64 UR8, c[0x4][0x80] ;  /* 0x01001000ff0877ac */ /* 0x000ea20008000a00 */
[----:B------:R-:W-:Y:S01]  /*60e0*/  MOV R2, 0x0 ;  /* 0x0000000000027802 */ /* 0x000fe20000000f00 */
[----:B------:R-:W-:Y:S02]  /*60f0*/  HFMA2 R12, -RZ, RZ, 0, 5.9604644775390625e-08 ;  /* 0x00000001ff0c7431 */ /* 0x000fe400000001ff */
[----:B------:R-:W-:Y:S01]  /*6100*/  IMAD.MOV.U32 R8, RZ, RZ, 0x70 ;  /* 0x00000070ff087424 */ /* 0x000fe200078e00ff */
[----:B------:R3:W4:Y:S01]  /*6110*/  LDC.64 R14, c[0x4][R2] ;  /* 0x01000000020e7b82 */ /* 0x0007220000000a00 */
[----:B------:R-:W1:Y:S01]  /*6120*/  LDCU.64 UR6, c[0x4][0x88] ;  /* 0x01001100ff0677ac */ /* 0x000e620008000a00 */
[----:B------:R-:W-:Y:S01]  /*6130*/  IMAD.MOV.U32 R13, RZ, RZ, RZ ;  /* 0x000000ffff0d7224 */ /* 0x000fe200078e00ff */
[----:B------:R-:W1:Y:S01]  /*6140*/  LDCU.64 UR4, c[0x4][0x8] ;  /* 0x01000100ff0477ac */ /* 0x000e620008000a00 */
[----:B--2---:R-:W-:Y:S01]  /*6150*/  MOV R5, UR9 ;  /* 0x0000000900057c02 */ /* 0x004fe20008000f00 */
[----:B------:R-:W-:Y:S01]  /*6160*/  IMAD.U32 R4, RZ, RZ, UR8 ;  /* 0x00000008ff047e24 */ /* 0x000fe2000f8e00ff */
[----:B-1----:R-:W-:Y:S01]  /*6170*/  MOV R7, UR7 ;  /* 0x0000000700077c02 */ /* 0x002fe20008000f00 */
[----:B------:R-:W-:Y:S01]  /*6180*/  IMAD.U32 R6, RZ, RZ, UR6 ;  /* 0x00000006ff067e24 */ /* 0x000fe2000f8e00ff */
[----:B------:R-:W-:Y:S01]  /*6190*/  MOV R11, UR5 ;  /* 0x00000005000b7c02 */ /* 0x000fe20008000f00 */
[----:B------:R-:W-:Y:S02]  /*61a0*/  IMAD.U32 R10, RZ, RZ, UR4 ;  /* 0x00000004ff0a7e24 */ /* 0x000fe4000f8e00ff */
[----:B------:R-:W-:Y:S07]  /*61b0*/  LEPC R20, `(.L_x_103) ;  /* 0x000000001014794e */ /* 0x000fee0000000000 */
[----:B---345:R-:W-:Y:S05]  /*61c0*/  CALL.ABS.NOINC R14 ;  /* 0x000000000e007343 */ /* 0x038fea0003c00000 */
.L_x_103:
[----:B------:R-:W1:Y:S01]  /*61d0*/  LDCU.64 UR8, c[0x4][0x80] ;  /* 0x01001000ff0877ac */ /* 0x000e620008000a00 */
[----:B------:R-:W2:Y:S01]  /*61e0*/  LDC.64 R2, c[0x4][R2] ;  /* 0x0100000002027b82 */ /* 0x000ea20000000a00 */
[----:B------:R-:W-:Y:S02]  /*61f0*/  HFMA2 R12, -RZ, RZ, 0, 5.9604644775390625e-08 ;  /* 0x00000001ff0c7431 */ /* 0x000fe400000001ff */
[----:B------:R-:W-:Y:S02]  /*6200*/  IMAD.MOV.U32 R8, RZ, RZ, 0x70 ;  /* 0x00000070ff087424 */ /* 0x000fe400078e00ff */
[----:B------:R-:W-:Y:S01]  /*6210*/  IMAD.MOV.U32 R13, RZ, RZ, RZ ;  /* 0x000000ffff0d7224 */ /* 0x000fe200078e00ff */
[----:B------:R-:W3:Y:S01]  /*6220*/  LDCU.64 UR6, c[0x4][0x88] ;  /* 0x01001100ff0677ac */ /* 0x000ee20008000a00 */
[----:B------:R-:W4:Y:S01]  /*6230*/  LDCU.64 UR4, c[0x4][0x8] ;  /* 0x01000100ff0477ac */ /* 0x000f220008000a00 */
[----:B-1----:R-:W-:Y:S02]  /*6240*/  MOV R4, UR8 ;  /* 0x0000000800047c02 */ /* 0x002fe40008000f00 */
[----:B------:R-:W-:Y:S02]  /*6250*/  MOV R5, UR9 ;  /* 0x0000000900057c02 */ /* 0x000fe40008000f00 */
[----:B---3--:R-:W-:Y:S01]  /*6260*/  MOV R7, UR7 ;  /* 0x0000000700077c02 */ /* 0x008fe20008000f00 */
[----:B------:R-:W-:Y:S01]  /*6270*/  IMAD.U32 R6, RZ, RZ, UR6 ;  /* 0x00000006ff067e24 */ /* 0x000fe2000f8e00ff */
[----:B----4-:R-:W-:Y:S01]  /*6280*/  MOV R11, UR5 ;  /* 0x00000005000b7c02 */ /* 0x010fe20008000f00 */
[----:B------:R-:W-:Y:S02]  /*6290*/  IMAD.U32 R10, RZ, RZ, UR4 ;  /* 0x00000004ff0a7e24 */ /* 0x000fe4000f8e00ff */
[----:B------:R-:W-:Y:S07]  /*62a0*/  LEPC R20, `(.L_x_102) ;  /* 0x000000001014794e */ /* 0x000fee0000000000 */
[----:B--2---:R-:W-:Y:S05]  /*62b0*/  CALL.ABS.NOINC R2 ;  /* 0x0000000002007343 */ /* 0x004fea0003c00000 */
.L_x_102:
[----:B------:R-:W-:Y:S05]  /*62c0*/  BSYNC.RECONVERGENT B6 ;  /* 0x0000000000067941 */ /* 0x000fea0003800200 */
.L_x_101:
[----:B------:R-:W-:Y:S02]  /*62d0*/  ISETP.NE.U32.AND P0, PT, RZ, UR54, PT ;  /* 0x00000036ff007c0c */ /* 0x000fe4000bf05070 */
[C---:B------:R-:W-:Y:S02]  /*62e0*/  ISETP.NE.U32.AND P1, PT, R46.reuse, RZ, PT ;  /* 0x000000ff2e00720c */ /* 0x040fe40003f25070 */
[----:B------:R-:W-:Y:S02]  /*62f0*/  ISETP.NE.U32.AND P4, PT, R46, RZ, PT ;  /* 0x000000ff2e00720c */ /* 0x000fe40003f85070 */
[----:B------:R-:W-:Y:S02]  /*6300*/  ISETP.NE.AND.EX P0, PT, RZ, UR55, PT, P0 ;  /* 0x00000037ff007c0c */ /* 0x000fe4000bf05300 */
[C---:B------:R-:W-:Y:S02]  /*6310*/  ISETP.NE.AND.EX P1, PT, R47.reuse, RZ, PT, P1 ;  /* 0x000000ff2f00720c */ /* 0x040fe40003f25310 */
[----:B------:R-:W-:Y:S02]  /*6320*/  ISETP.NE.AND.EX P4, PT, R47, RZ, P0, P4 ;  /* 0x000000ff2f00720c */ /* 0x000fe40000785340 */
[----:B------:R-:W-:Y:S02]  /*6330*/  ISETP.NE.U32.AND P5, PT, R42, RZ, PT ;  /* 0x000000ff2a00720c */ /* 0x000fe40003fa5070 */
[----:B------:R-:W-:Y:S02]  /*6340*/  ISETP.NE.U32.AND P3, PT, RZ, UR54, PT ;  /* 0x00000036ff007c0c */ /* 0x000fe4000bf65070 */
[----:B------:R-:W-:Y:S02]  /*6350*/  PLOP3.LUT P2, PT, PT, PT, PT, 0x8, 0x80 ;  /* 0x000000000080781c */ /* 0x000fe40003f4e170 */
[----:B------:R-:W-:Y:S02]  /*6360*/  ISETP.NE.AND.EX P5, PT, R43, RZ, PT, P5 ;  /* 0x000000ff2b00720c */ /* 0x000fe40003fa5350 */
[----:B------:R-:W-:Y:S03]  /*6370*/  ISETP.NE.AND.EX P3, PT, RZ, UR55, PT, P3 ;  /* 0x00000037ff007c0c */ /* 0x000fe6000bf65330 */
[----:B------:R-:W-:Y:S01]  /*6380*/  @!P4 PLOP3.LUT P2, PT, P1, PT, PT, 0x80, 0x8 ;  /* 0x000000000008c81c */ /* 0x000fe20000f4f070 */
[----:B------:R-:W-:Y:S01]  /*6390*/  @!UPT UIADD3 URZ, UPT, UPT, URZ, URZ, URZ ;  /* 0x000000fffffff290 */ /* 0x000fe2000fffe0ff */
[----:B------:R-:W-:Y:S11]  /*63a0*/  @!P1 BRA `(.L_x_104) ;  /* 0x0000000000309947 */ /* 0x000ff60003800000 */
[----:B------:R-:W-:Y:S01]  /*63b0*/  ISETP.NE.U32.AND P0, PT, R44, RZ, PT ;  /* 0x000000ff2c00720c */ /* 0x000fe20003f05070 */
[----:B------:R-:W2:Y:S01]  /*63c0*/  LDCU.64 UR4, c[0x0][0x358] ;  /* 0x00006b00ff0477ac */ /* 0x000ea20008000a00 */
[----:B------:R-:W-:Y:S02]  /*63d0*/  IMAD.MOV.U32 R50, RZ, RZ, 0x1 ;  /* 0x00000001ff327424 */ /* 0x000fe400078e00ff */
[----:B------:R-:W-:Y:S11]  /*63e0*/  ISETP.NE.AND.EX P0, PT, R45, RZ, PT, P0 ;  /* 0x000000ff2d00720c */ /* 0x000ff60003f05300 */
[----:B------:R-:W-:Y:S02]  /*63f0*/  @!UPT UIADD3 URZ, UPT, UPT, URZ, URZ, URZ ;  /* 0x000000fffffff290 */ /* 0x000fe4000fffe0ff */
[----:B------:R-:W3:Y:S01]  /*6400*/  @P0 LDC.64 R2, c[0x0][0x888] ;  /* 0x00022200ff020b82 */ /* 0x000ee20000000a00 */
[----:B-1----:R-:W-:Y:S04]  /*6410*/  @P0 IMAD R0, R46, UR36, RZ ;  /* 0x000000242e000c24 */ /* 0x002fe8000f8e02ff */
[----:B---3--:R-:W-:Y:S04]  /*6420*/  @P0 IMAD.WIDE R2, R0, 0x4, R2 ;  /* 0x0000000400020825 */ /* 0x008fe800078e0202 */
[----:B------:R-:W-:Y:S01]  /*6430*/  HFMA2 R0, -RZ, RZ, 0, 5.9604644775390625e-08 ;  /* 0x00000001ff007431 */ /* 0x000fe200000001ff */
[----:B--2--5:R2:W5:Y:S04]  /*6440*/  @P0 LDG.E R27, desc[UR4][R2.64] ;  /* 0x00000004021b0981 */ /* 0x024568000c1e1900 */
[----:B------:R-:W-:Y:S01]  /*6450*/  @!P0 PRMT R50, R0, 0x7610, R50 ;  /* 0x0000761000328816 */ /* 0x000fe20000000032 */
[----:B--2---:R-:W3:Y:S06]  /*6460*/  @!P0 LDC R27, c[0x0][0x880] ;  /* 0x00022000ff1b8b82 */ /* 0x004eec0000000800 */
.L_x_104:
[----:B------:R-:W-:Y:S05]  /*6470*/  @!P5 BRA `(.L_x_105) ;  /* 0x000000000024d947 */ /* 0x000fea0003800000 */
[----:B------:R-:W-:Y:S01]  /*6480*/  ISETP.NE.U32.AND P0, PT, R40, RZ, PT ;  /* 0x000000ff2800720c */ /* 0x000fe20003f05070 */
[----:B------:R-:W2:Y:S03]  /*6490*/  LDCU.64 UR4, c[0x0][0x358] ;  /* 0x00006b00ff0477ac */ /* 0x000ea60008000a00 */
[----:B------:R-:W-:Y:S11]  /*64a0*/  ISETP.NE.AND.EX P0, PT, R41, RZ, PT, P0 ;  /* 0x000000ff2900720c */ /* 0x000ff60003f05300 */
[----:B------:R-:W-:Y:S02]  /*64b0*/  @!UPT UIADD3 URZ, UPT, UPT, URZ, URZ, URZ ;  /* 0x000000fffffff290 */ /* 0x000fe4000fffe0ff */
[----:B------:R-:W4:Y:S01]  /*64c0*/  @P0 LDC.64 R2, c[0x0][0x8a8] ;  /* 0x00022a00ff020b82 */ /* 0x000f220000000a00 */
[----:B-1----:R-:W-:Y:S04]  /*64d0*/  @P0 IMAD R0, R42, UR36, RZ ;  /* 0x000000242a000c24 */ /* 0x002fe8000f8e02ff */
[----:B----4-:R-:W-:Y:S05]  /*64e0*/  @P0 IMAD.WIDE R2, R0, 0x4, R2 ;  /* 0x0000000400020825 */ /* 0x010fea00078e0202 */
[----:B--2--5:R2:W5:Y:S02]  /*64f0*/  @P0 LDG.E R24, desc[UR4][R2.64] ;  /* 0x0000000402180981 */ /* 0x024564000c1e1900 */
[----:B--2---:R-:W4:Y:S02]  /*6500*/  @!P0 LDC R24, c[0x0][0x8a0] ;  /* 0x00022800ff188b82 */ /* 0x004f240000000800 */
.L_x_105:
[----:B---3-5:R-:W-:Y:S01]  /*6510*/  FSETP.NEU.AND P0, PT, R27, RZ, PT ;  /* 0x000000ff1b00720b */ /* 0x028fe20003f0d000 */
[----:B------:R-:W-:Y:S01]  /*6520*/  IMAD.SHL.U32 R57, R48, 0x2, RZ ;  /* 0x0000000230397824 */ /* 0x000fe200078e00ff */
[----:B------:R-:W-:Y:S01]  /*6530*/  SEL R3, RZ, 0xffffffff, P3 ;  /* 0xffffffffff037807 */ /* 0x000fe20001800000 */
[----:B------:R-:W-:Y:S01]  /*6540*/  BSSY B1, `(.L_x_106) ;  /* 0x0000033000017945 */ /* 0x000fe20003800000 */
[----:B------:R-:W-:Y:S01]  /*6550*/  @!P4 LOP3.LUT P3, RZ, R50, 0xff, RZ, 0xc0, !PT ;  /* 0x000000ff32ffc812 */ /* 0x000fe2000786c0ff */
[----:B------:R-:W-:Y:S01]  /*6560*/  IMAD.MOV.U32 R64, RZ, RZ, 0x1 ;  /* 0x00000001ff407424 */ /* 0x000fe200078e00ff */
[----:B-1----:R-:W-:Y:S01]  /*6570*/  @!P4 SEL R0, RZ, 0xffffffff, P0 ;  /* 0xffffffffff00c807 */ /* 0x002fe20000000000 */
[----:B------:R-:W-:Y:S01]  /*6580*/  IMAD R25, R22, 0x40, R23 ;  /* 0x0000004016197824 */ /* 0x000fe200078e0217 */
[----:B------:R-:W-:Y:S01]  /*6590*/  LOP3.LUT R60, R60, 0x1, RZ, 0x3c, !PT ;  /* 0x000000013c3c7812 */ /* 0x000fe200078e3cff */
[----:B------:R-:W-:Y:S01]  /*65a0*/  IMAD.MOV.U32 R26, RZ, RZ, RZ ;  /* 0x000000ffff1a7224 */ /* 0x000fe200078e00ff */
[----:B------:R-:W-:Y:S02]  /*65b0*/  @P2 SEL R0, R3, R0, !P3 ;  /* 0x0000000003002207 */ /* 0x000fe40005800000 */
[----:B------:R-:W-:Y:S02]  /*65c0*/  CS2R R38, SRZ ;  /* 0x0000000000267805 */ /* 0x000fe4000001ff00 */
[----:B------:R-:W-:Y:S02]  /*65d0*/  LEA R54, R22, UR43, 0x3 ;  /* 0x0000002b16367c11 */ /* 0x000fe4000f8e18ff */
[----:B------:R-:W-:Y:S02]  /*65e0*/  CS2R R36, SRZ ;  /* 0x0000000000247805 */ /* 0x000fe4000001ff00 */
[----:B------:R-:W-:Y:S02]  /*65f0*/  @!P4 LOP3.LUT R0, R0, 0x1, RZ, 0xc0, !PT ;  /* 0x000000010000c812 */ /* 0x000fe400078ec0ff */
[----:B------:R-:W-:Y:S02]  /*6600*/  CS2R R30, SRZ ;  /* 0x00000000001e7805 */ /* 0x000fe4000001ff00 */
[----:B------:R-:W-:Y:S02]  /*6610*/  SEL R2, RZ, 0xffffffff, P0 ;  /* 0xffffffffff027807 */ /* 0x000fe40000000000 */
[----:B------:R-:W-:Y:S02]  /*6620*/  CS2R R28, SRZ ;  /* 0x00000000001c7805 */ /* 0x000fe4000001ff00 */
[----:B------:R-:W-:Y:S01]  /*6630*/  ISETP.NE.U32.OR P6, PT, R0, 0x1, P4 ;  /* 0x000000010000780c */ /* 0x000fe200027c5470 */
[----:B------:R-:W-:Y:S01]  /*6640*/  VIADD R63, R57, UR43 ;  /* 0x0000002b393f7c36 */ /* 0x000fe20008000000 */
[----:B------:R-:W-:Y:S02]  /*6650*/  LOP3.LUT P4, R55, R50, 0xff, RZ, 0xc0, !PT ;  /* 0x000000ff32377812 */ /* 0x000fe4000788c0ff */
[----:B------:R-:W-:Y:S02]  /*6660*/  P2R R62, PR, RZ, 0x40 ;  /* 0x00000040ff3e7803 */ /* 0x000fe40000000000 */
[----:B------:R-:W-:Y:S04]  /*6670*/  @P1 SEL R2, R3, R2, !P4 ;  /* 0x0000000203021207 */ /* 0x000fe80006000000 */
[----:B------:R-:W-:Y:S03]  /*6680*/  LOP3.LUT R2, R2, 0x1, RZ, 0xc0, !PT ;  /* 0x0000000102027812 */ /* 0x000fe600078ec0ff */
[----:B------:R-:W-:Y:S02]  /*6690*/  @P6 SHF.L.U32 R0, R60, 0x1f, RZ ;  /* 0x0000001f3c006819 */ /* 0x000fe400000006ff */
[----:B------:R-:W-:Y:S02]  /*66a0*/  ISETP.NE.U32.AND P5, PT, R2, 0x1, PT ;  /* 0x000000010200780c */ /* 0x000fe40003fa5070 */
[----:B------:R1:W2:Y:S02]  /*66b0*/  @P6 SYNCS.PHASECHK.TRANS64.TRYWAIT P3, [UR43+0x20], R0 ;  /* 0x00002000ff0065a7 */ /* 0x0002a4000806112b */
[----:B------:R-:W-:Y:S02]  /*66c0*/  P2R R65, PR, RZ, 0x20 ;  /* 0x00000020ff417803 */ /* 0x000fe40000000000 */
[----:B-1----:R-:W-:Y:S04]  /*66d0*/  SHF.L.U32 R0, R59, 0x1f, RZ ;  /* 0x0000001f3b007819 */ /* 0x002fe800000006ff */
[----:B------:R1:W3:Y:S01]  /*66e0*/  SYNCS.PHASECHK.TRANS64.TRYWAIT P2, [R54+URZ+0x90], R0 ;  /* 0x00009000360075a7 */ /* 0x0002e200080411ff */
[----:B--2---:R-:W-:Y:S01]  /*66f0*/  @P6 SEL R64, RZ, 0x1, !P3 ;  /* 0x00000001ff406807 */ /* 0x004fe20005800000 */
[----:B-1----:R-:W-:Y:S06]  /*6700*/  @!P6 BRA `(.L_x_107) ;  /* 0x000000000058e947 */ /* 0x002fec0003800000 */
[----:B------:R-:W-:Y:S01]  /*6710*/  VIADD R2, R63, 0x200 ;  /* 0x000002003f027836 */ /* 0x000fe20000000000 */
[----:B------:R-:W-:Y:S01]  /*6720*/  LOP3.LUT P6, RZ, R49, 0x40, RZ, 0xc0, !PT ;  /* 0x0000004031ff7812 */ /* 0x000fe200078cc0ff */
[----:B------:R-:W-:Y:S01]  /*6730*/  BSSY B0, `(.L_x_108) ;  /* 0x000000e000007945 */ /* 0x000fe20003800000 */
[----:B------:R-:W-:Y:S01]  /*6740*/  ISETP.NE.AND P1, PT, R64, RZ, PT ;  /* 0x000000ff4000720c */ /* 0x000fe20003f25270 */
[----:B------:R-:W-:Y:S01]  /*6750*/  @P5 VIADD R4, R63, 0x210 ;  /* 0x000002103f045836 */ /* 0x000fe20000000000 */
[----:B------:R-:W-:Y:S01]  /*6760*/  PLOP3.LUT P0, PT, PT, PT, PT, 0x8, 0x80 ;  /* 0x000000000080781c */ /* 0x000fe20003f0e170 */
[----:B------:R-:W-:Y:S01]  /*6770*/  IMAD.MOV.U32 R39, RZ, RZ, RZ ;  /* 0x000000ffff277224 */ /* 0x000fe200078e00ff */
[----:B------:R-:W-:Y:S02]  /*6780*/  @P5 PLOP3.LUT P0, PT, P6, PT, PT, 0x80, 0x8 ;  /* 0x000000000008581c */ /* 0x000fe4000370f070 */
[----:B------:R-:W-:Y:S02]  /*6790*/  CS2R R36, SRZ ;  /* 0x0000000000247805 */ /* 0x000fe4000001ff00 */
[----:B------:R-:W-:Y:S02]  /*67a0*/  CS2R R30, SRZ ;  /* 0x00000000001e7805 */ /* 0x000fe4000001ff00 */
[----:B------:R-:W-:Y:S07]  /*67b0*/  CS2R R28, SRZ ;  /* 0x00000000001c7805 */ /* 0x000fee000001ff00 */
[----:B------:R-:W-:Y:S01]  /*67c0*/  @P0 VIADD R4, R2, 0xfffffff0 ;  /* 0xfffffff002040836 */ /* 0x000fe20000000000 */
[----:B------:R-:W-:Y:S06]  /*67d0*/  @P1 BRA `(.L_x_109) ;  /* 0x00000000000c1947 */ /* 0x000fec0003800000 */
[----:B------:R-:W-:Y:S04]  /*67e0*/  SHF.L.U32 R3, R60, 0x1f, RZ ;  /* 0x0000001f3c037819 */ /* 0x000fe800000006ff */
[----:B------:R-:W1:Y:S02]  /*67f0*/  SYNCS.PHASECHK.TRANS64.TRYWAIT P0, [UR43+0x20], R3 ;  /* 0x00002003ff0075a7 */ /* 0x000e64000800112b */
[----:B-1----:R-:W-:Y:S05]  /*6800*/  @!P0 BRA `(.L_x_110) ;  /* 0x0000003000208947 */ /* 0x002fea0003800000 */
.L_x_109:
[----:B------:R-:W-:Y:S05]  /*6810*/  BSYNC B0 ;  /* 0x0000000000007941 */ /* 0x000fea0003800000 */
.L_x_108:
[----:B------:R-:W-:Y:S01]  /*6820*/  ISETP.NE.AND P0, PT, R65, RZ, PT ;  /* 0x000000ff4100720c */ /* 0x000fe20003f05270 */
[----:B------:R-:W-:Y:S11]  /*6830*/  HFMA2 R26, -RZ, RZ, 0, 5.9604644775390625e-08 ;  /* 0x00000001ff1a7431 */ /* 0x000ff600000001ff */
[----:B------:R-:W-:Y:S01]  /*6840*/  @!UPT UIADD3 URZ, UPT, UPT, URZ, URZ, URZ ;  /* 0x000000fffffff290 */ /* 0x000fe2000fffe0ff */
[----:B------:R2:W1:Y:S04]  /*6850*/  @P0 LDS.128 R36, [R4] ;  /* 0x0000000004240984 */ /* 0x0004680000000c00 */
[----:B------:R2:W1:Y:S02]  /*6860*/  @P0 LDS.128 R28, [R57+UR43+0x200] ;  /* 0x0002002b391c0984 */ /* 0x0004640008000c00 */
.L_x_107:
[----:B------:R-:W-:Y:S05]  /*6870*/  BSYNC B1 ;  /* 0x0000000000017941 */ /* 0x000fea0003800000 */
.L_x_106:
[----:B-1----:R-:W-:Y:S04]  /*6880*/  SHF.R.U32.HI R2, RZ, 0x15, R25 ;  /* 0x00000015ff027819 */ /* 0x002fe80000011619 */
[----:B------:R-:W-:Y:S01]  /*6890*/  LOP3.LUT P0, RZ, R2, 0x3, R51, 0x48, !PT ;  /* 0x0000000302ff7812 */ /* 0x000fe20007804833 */
[----:B------:R-:W-:Y:S01]  /*68a0*/  @!UPT UIADD3 URZ, UPT, UPT, URZ, URZ, URZ ;  /* 0x000000fffffff290 */ /* 0x000fe2000fffe0ff */
[----:B---3--:R-:W-:Y:S11]  /*68b0*/  @P2 BRA `(.L_x_111) ;  /* 0x0000000000082947 */ /* 0x008ff60003800000 */
[----:B------:R-:W1:Y:S02]  /*68c0*/  SYNCS.PHASECHK.TRANS64.TRYWAIT P1, [R54+URZ+0x90], R0 ;  /* 0x00009000360075a7 */ /* 0x000e6400080211ff */
[----:B-1----:R-:W-:Y:S05]  /*68d0*/  @!P1 BRA `(.L_x_112) ;  /* 0x0000003000049947 */ /* 0x002fea0003800000 */
.L_x_111:
[----:B------:R-:W-:Y:S05]  /*68e0*/  @!P0 BRA `(.L_x_113) ;  /* 0x0000000000408947 */ /* 0x000fea0003800000 */
[----:B------:R-:W3:Y:S01]  /*68f0*/  LDCU.64 UR8, c[0x4][0x70] ;  /* 0x01000e00ff0877ac */ /* 0x000ee20008000a00 */
[----:B------:R-:W-:Y:S01]  /*6900*/  MOV R3, 0x0 ;  /* 0x0000000000037802 */ /* 0x000fe20000000f00 */
[----:B------:R-:W-:Y:S02]  /*6910*/  HFMA2 R12, -RZ, RZ, 0, 5.9604644775390625e-08 ;  /* 0x00000001ff0c7431 */ /* 0x000fe400000001ff */
[----:B------:R-:W-:Y:S02]  /*6920*/  IMAD.MOV.U32 R8, RZ, RZ, 0x192 ;  /* 0x00000192ff087424 */ /* 0x000fe400078e00ff */
[----:B------:R-:W-:Y:S01]  /*6930*/  IMAD.MOV.U32 R13, RZ, RZ, RZ ;  /* 0x000000ffff0d7224 */ /* 0x000fe200078e00ff */
[----:B------:R-:W5:Y:S01]  /*6940*/  LDCU.64 UR6, c[0x4][0x78] ;  /* 0x01000f00ff0677ac */ /* 0x000f620008000a00 */
[----:B------:R-:W1:Y:S01]  /*6950*/  LDC.64 R2, c[0x4][R3] ;  /* 0x0100000003027b82 */ /* 0x000e620000000a00 */
[----:B------:R-:W4:Y:S01]  /*6960*/  LDCU.64 UR4, c[0x4][0x10] ;  /* 0x01000200ff0477ac */ /* 0x000f220008000a00 */
[----:B---3--:R-:W-:Y:S01]  /*6970*/  MOV R5, UR9 ;  /* 0x0000000900057c02 */ /* 0x008fe20008000f00 */
[----:B--2---:R-:W-:Y:S01]  /*6980*/  IMAD.U32 R4, RZ, RZ, UR8 ;  /* 0x00000008ff047e24 */ /* 0x004fe2000f8e00ff */
[----:B-----5:R-:W-:Y:S01]  /*6990*/  MOV R7, UR7 ;  /* 0x0000000700077c02 */ /* 0x020fe20008000f00 */
[----:B------:R-:W-:Y:S01]  /*69a0*/  IMAD.U32 R6, RZ, RZ, UR6 ;  /* 0x00000006ff067e24 */ /* 0x000fe2000f8e00ff */
[----:B----4-:R-:W-:Y:S01]  /*69b0*/  MOV R11, UR5 ;  /* 0x00000005000b7c02 */ /* 0x010fe20008000f00 */
[----:B------:R-:W-:Y:S02]  /*69c0*/  IMAD.U32 R10, RZ, RZ, UR4 ;  /* 0x00000004ff0a7e24 */ /* 0x000fe4000f8e00ff */
[----:B------:R-:W-:Y:S07]  /*69d0*/  LEPC R20, `(.L_x_113) ;  /* 0x000000001014794e */ /* 0x000fee0000000000 */
[----:B-1----:R-:W-:Y:S05]  /*69e0*/  CALL.ABS.NOINC R2 ;  /* 0x0000000002007343 */ /* 0x002fea0003c00000 */
.L_x_113:
[----:B------:R-:W-:Y:S05]  /*69f0*/  WARPSYNC.ALL ;  /* 0x0000000000007948 */ /* 0x000fea0003800000 */
[----:B------:R-:W-:Y:S01]  /*6a00*/  R2UR UR4, R25 ;  /* 0x00000000190472ca */ /* 0x000fe200000e0000 */
[--C-:B------:R-:W-:Y:S01]  /*6a10*/  HADD2.F32 R3, -RZ, R28.reuse.H0_H0 ;  /* 0x2000001cff037230 */ /* 0x100fe20000004100 */
[----:B------:R-:W-:Y:S01]  /*6a20*/  MOV R66, 0x10 ;  /* 0x0000001000427802 */ /* 0x000fe20000000f00 */
[--C-:B------:R-:W-:Y:S01]  /*6a30*/  HADD2.F32 R20, -RZ, R29.reuse.H0_H0 ;  /* 0x2000001dff147230 */ /* 0x100fe20000004100 */
[----:B------:R-:W-:Y:S01]  /*6a40*/  LOP3.LUT P6, RZ, R49, 0x40, RZ, 0xc0, !PT ;  /* 0x0000004031ff7812 */ /* 0x000fe200078cc0ff */
[----:B------:R-:W-:Y:S01]  /*6a50*/  HADD2.F32 R21, -RZ, R29.H1_H1 ;  /* 0x3000001dff157230 */ /* 0x000fe20000004100 */
[----:B------:R-:W-:Y:S01]  /*6a60*/  ISETP.NE.AND P0, PT, R61, RZ, PT ;  /* 0x000000ff3d00720c */ /* 0x000fe20003f05270 */
[----:B------:R-:W-:Y:S01]  /*6a70*/  BSSY.RECONVERGENT B0, `(.L_x_114) ;  /* 0x0000052000007945 */ /* 0x000fe20003800200 */
[----:B------:R-:W-:Y:S04]  /*6a80*/  SEL R66, R66, 0xfffffff0, !P6 ;  /* 0xfffffff042427807 */ /* 0x000fe80007000000 */
[----:B------:R-:W-:Y:S01]  /*6a90*/  IADD3 R63, PT, PT, R63, R66, RZ ;  /* 0x000000423f3f7210 */ /* 0x000fe20007ffe0ff */
[----:B--2---:R-:W1:Y:S02]  /*6aa0*/  LDTM.x16 R4, tmem[UR4] ;  /* 0x00000004000479ee */ /* 0x004e640008240000 */
[C---:B-1--4-:R-:W-:Y:S01]  /*6ab0*/  FMUL R0, R24.reuse, R4 ;  /* 0x0000000418007220 */ /* 0x052fe20000400000 */
[----:B------:R-:W-:Y:S02]  /*6ac0*/  HADD2.F32 R4, -RZ, R28.H1_H1 ;  /* 0x3000001cff047230 */ /* 0x000fe40000004100 */
[C---:B------:R-:W-:Y:S01]  /*6ad0*/  FMUL R2, R24.reuse, R5 ;  /* 0x0000000518027220 */ /* 0x040fe20000400000 */
[C---:B------:R-:W-:Y:S01]  /*6ae0*/  FMUL R7, R24.reuse, R7 ;  /* 0x0000000718077220 */ /* 0x040fe20000400000 */
[C---:B------:R-:W-:Y:S01]  /*6af0*/  FFMA R0, R27.reuse, R3, R0 ;  /* 0x000000031b007223 */ /* 0x040fe20000000000 */
[C---:B------:R-:W-:Y:S01]  /*6b00*/  FMUL R3, R24.reuse, R6 ;  /* 0x0000000618037220 */ /* 0x040fe20000400000 */
[C---:B------:R-:W-:Y:S01]  /*6b10*/  FFMA R2, R27.reuse, R4, R2 ;  /* 0x000000041b027223 */ /* 0x040fe20000000002 */
[C---:B------:R-:W-:Y:S01]  /*6b20*/  FMUL R4, R24.reuse, R8 ;  /* 0x0000000818047220 */ /* 0x040fe20000400000 */
[C---:B------:R-:W-:Y:S01]  /*6b30*/  FMUL R8, R24.reuse, R12 ;  /* 0x0000000c18087220 */ /* 0x040fe20000400000 */
[----:B------:R-:W-:Y:S01]  /*6b40*/  FMUL R12, R24, R16 ;  /* 0x00000010180c7220 */ /* 0x000fe20000400000 */
[--C-:B------:R-:W-:Y:S01]  /*6b50*/  HADD2.F32 R16, -RZ, R30.reuse.H0_H0 ;  /* 0x2000001eff107230 */ /* 0x100fe20000004100 */
[----:B------:R-:W-:Y:S01]  /*6b60*/  F2FP.F16.F32.PACK_AB R32, R2, R0 ;  /* 0x000000000220723e */ /* 0x000fe200000000ff */
[----:B------:R-:W-:Y:S02]  /*6b70*/  HADD2.F32 R0, -RZ, R30.H1_H1 ;  /* 0x3000001eff007230 */ /* 0x000fe40000004100 */
[C---:B------:R-:W-:Y:S01]  /*6b80*/  FMUL R5, R24.reuse, R9 ;  /* 0x0000000918057220 */ /* 0x040fe20000400000 */
[C---:B------:R-:W-:Y:S01]  /*6b90*/  FFMA R3, R27.reuse, R20, R3 ;  /* 0x000000141b037223 */ /* 0x040fe20000000003 */
[C---:B------:R-:W-:Y:S01]  /*6ba0*/  FFMA R7, R27.reuse, R21, R7 ;  /* 0x000000151b077223 */ /* 0x040fe20000000007 */
[--C-:B------:R-:W-:Y:S02]  /*6bb0*/  HADD2.F32 R2, -RZ, R31.reuse.H0_H0 ;  /* 0x2000001fff027230 */ /* 0x100fe40000004100 */
[C---:B------:R-:W-:Y:S01]  /*6bc0*/  FFMA R4, R27.reuse, R16, R4 ;  /* 0x000000101b047223 */ /* 0x040fe20000000004 */
[C---:B------:R-:W-:Y:S01]  /*6bd0*/  FMUL R6, R24.reuse, R10 ;  /* 0x0000000a18067220 */ /* 0x040fe20000400000 */
[C---:B------:R-:W-:Y:S01]  /*6be0*/  FFMA R5, R27.reuse, R0, R5 ;  /* 0x000000001b057223 */ /* 0x040fe20000000005 */
[----:B------:R-:W-:Y:S02]  /*6bf0*/  HADD2.F32 R16, -RZ, R31.H1_H1 ;  /* 0x3000001fff107230 */ /* 0x000fe40000004100 */
[C---:B------:R-:W-:Y:S01]  /*6c00*/  FMUL R11, R24.reuse, R11 ;  /* 0x0000000b180b7220 */ /* 0x040fe20000400000 */
[--C-:B------:R-:W-:Y:S02]  /*6c10*/  HADD2.F32 R0, -RZ, R36.reuse.H0_H0 ;  /* 0x20000024ff007230 */ /* 0x100fe40000004100 */
[----:B------:R-:W-:Y:S01]  /*6c20*/  FFMA R6, R27, R2, R6 ;  /* 0x000000021b067223 */ /* 0x000fe20000000006 */
[----:B------:R-:W-:Y:S01]  /*6c30*/  F2FP.F16.F32.PACK_AB R33, R7, R3 ;  /* 0x000000030721723e */ /* 0x000fe200000000ff */
[----:B------:R-:W-:Y:S02]  /*6c40*/  HADD2.F32 R2, -RZ, R36.H1_H1 ;  /* 0x30000024ff027230 */ /* 0x000fe40000004100 */
[C---:B------:R-:W-:Y:S01]  /*6c50*/  FFMA R11, R27.reuse, R16, R11 ;  /* 0x000000101b0b7223 */ /* 0x040fe2000000000b */
[C---:B------:R-:W-:Y:S01]  /*6c60*/  FMUL R9, R24.reuse, R13 ;  /* 0x0000000d18097220 */ /* 0x040fe20000400000 */
[--C-:B------:R-:W-:Y:S02]  /*6c70*/  HADD2.F32 R3, -RZ, R37.reuse.H0_H0 ;  /* 0x20000025ff037230 */ /* 0x100fe40000004100 */
[C---:B------:R-:W-:Y:S01]  /*6c80*/  FFMA R8, R27.reuse, R0, R8 ;  /* 0x000000001b087223 */ /* 0x040fe20000000008 */
[C---:B------:R-:W-:Y:S01]  /*6c90*/  FMUL R10, R24.reuse, R14 ;  /* 0x0000000e180a7220 */ /* 0x040fe20000400000 */
[----:B------:R-:W-:Y:S02]  /*6ca0*/  HADD2.F32 R0, -RZ, R37.H1_H1 ;  /* 0x30000025ff007230 */ /* 0x000fe40000004100 */
[C---:B------:R-:W-:Y:S01]  /*6cb0*/  FMUL R15, R24.reuse, R15 ;  /* 0x0000000f180f7220 */ /* 0x040fe20000400000 */
[C---:B------:R-:W-:Y:S01]  /*6cc0*/  FFMA R9, R27.reuse, R2, R9 ;  /* 0x000000021b097223 */ /* 0x040fe20000000009 */
[----:B------:R-:W-:Y:S01]  /*6cd0*/  FFMA R10, R27, R3, R10 ;  /* 0x000000031b0a7223 */ /* 0x000fe2000000000a */
[--C-:B------:R-:W-:Y:S01]  /*6ce0*/  HADD2.F32 R2, -RZ, R38.reuse.H0_H0 ;  /* 0x20000026ff027230 */ /* 0x100fe20000004100 */
[----:B------:R-:W-:Y:S01]  /*6cf0*/  F2FP.F16.F32.PACK_AB R34, R5, R4 ;  /* 0x000000040522723e */ /* 0x000fe200000000ff */
[----:B------:R-:W-:Y:S02]  /*6d00*/  HADD2.F32 R3, -RZ, R38.H1_H1 ;  /* 0x30000026ff037230 */ /* 0x000fe40000004100 */
[----:B------:R-:W-:Y:S01]  /*6d10*/  FFMA R15, R27, R0, R15 ;  /* 0x000000001b0f7223 */ /* 0x000fe2000000000f */
[C---:B------:R-:W-:Y:S01]  /*6d20*/  FMUL R13, R24.reuse, R17 ;  /* 0x00000011180d7220 */ /* 0x040fe20000400000 */
[--C-:B------:R-:W-:Y:S02]  /*6d30*/  HADD2.F32 R4, -RZ, R39.reuse.H0_H0 ;  /* 0x20000027ff047230 */ /* 0x100fe40000004100 */
[C---:B------:R-:W-:Y:S01]  /*6d40*/  FMUL R14, R24.reuse, R18 ;  /* 0x00000012180e7220 */ /* 0x040fe20000400000 */
[----:B------:R-:W-:Y:S02]  /*6d50*/  HADD2.F32 R0, -RZ, R39.H1_H1 ;  /* 0x30000027ff007230 */ /* 0x000fe40000004100 */
[----:B------:R-:W-:Y:S01]  /*6d60*/  FMUL R19, R24, R19 ;  /* 0x0000001318137220 */ /* 0x000fe20000400000 */
[----:B------:R-:W-:Y:S01]  /*6d70*/  F2FP.F16.F32.PACK_AB R35, R11, R6 ;  /* 0x000000060b23723e */ /* 0x000fe200000000ff */
[C---:B------:R-:W-:Y:S01]  /*6d80*/  FFMA R12, R27.reuse, R2, R12 ;  /* 0x000000021b0c7223 */ /* 0x040fe2000000000c */
[C---:B------:R-:W-:Y:S01]  /*6d90*/  FFMA R13, R27.reuse, R3, R13 ;  /* 0x000000031b0d7223 */ /* 0x040fe2000000000d */
[C---:B------:R-:W-:Y:S01]  /*6da0*/  FFMA R14, R27.reuse, R4, R14 ;  /* 0x000000041b0e7223 */ /* 0x040fe2000000000e */
[----:B------:R-:W-:Y:S01]  /*6db0*/  FFMA R19, R27, R0, R19 ;  /* 0x000000001b137223 */ /* 0x000fe20000000013 */
[----:B------:R1:W-:Y:S01]  /*6dc0*/  STS.128 [R57+UR43+0x200], R32 ;  /* 0x0002002039007988 */ /* 0x0003e20008000c2b */
[----:B------:R-:W-:Y:S02]  /*6dd0*/  F2FP.F16.F32.PACK_AB R8, R9, R8 ;  /* 0x000000080908723e */ /* 0x000fe400000000ff */
[----:B------:R-:W-:Y:S02]  /*6de0*/  F2FP.F16.F32.PACK_AB R9, R15, R10 ;  /* 0x0000000a0f09723e */ /* 0x000fe400000000ff */
[----:B------:R-:W-:Y:S02]  /*6df0*/  F2FP.F16.F32.PACK_AB R10, R13, R12 ;  /* 0x0000000c0d0a723e */ /* 0x000fe400000000ff */
[----:B------:R-:W-:Y:S05]  /*6e00*/  F2FP.F16.F32.PACK_AB R11, R19, R14 ;  /* 0x0000000e130b723e */ /* 0x000fea00000000ff */
[----:B------:R1:W-:Y:S01]  /*6e10*/  STS.128 [R63+0x200], R8 ;  /* 0x000200083f007388 */ /* 0x0003e20000000c00 */
[----:B------:R-:W-:Y:S01]  /*6e20*/  @!PT LDS RZ, [RZ] ;  /* 0x00000000fffff984 */ /* 0x000fe20000000800 */
[----:B------:R-:W-:Y:S01]  /*6e30*/  @!PT LDS RZ, [RZ] ;  /* 0x00000000fffff984 */ /* 0x000fe20000000800 */
[----:B------:R-:W-:Y:S01]  /*6e40*/  @!PT LDS RZ, [RZ] ;  /* 0x00000000fffff984 */ /* 0x000fe20000000800 */
[----:B------:R-:W-:Y:S01]  /*6e50*/  @!PT LDS RZ, [RZ] ;  /* 0x00000000fffff984 */ /* 0x000fe20000000800 */
[----:B------:R2:W-:Y:S07]  /*6e60*/  MEMBAR.ALL.CTA ;  /* 0x0000000000007992 */ /* 0x0005ee0000008000 */
[----:B--2---:R-:W2:Y:S02]  /*6e70*/  FENCE.VIEW.ASYNC.S ;  /* 0x00000000000073c6 */ /* 0x004ea40000000000 */
[----:B--2---:R-:W-:Y:S06]  /*6e80*/  BAR.SYNC.DEFER_BLOCKING 0x1, 0x80 ;  /* 0x0042000000007b1d */ /* 0x004fec0000010000 */
[----:B------:R-:W-:Y:S05]  /*6e90*/  @P0 BRA `(.L_x_115) ;  /* 0x00000000003c0947 */ /* 0x000fea0003800000 */
[----:B------:R-:W2:Y:S01]  /*6ea0*/  LDCU.64 UR6, c[0x0][0x348] ;  /* 0x00006900ff0677ac */ /* 0x000ea20008000a00 */
[----:B------:R-:W-:Y:S01]  /*6eb0*/  UIADD3 UR4, UPT, UPT, UR43, 0x200, URZ ;  /* 0x000002002b047890 */ /* 0x000fe2000fffe0ff */
[----:B------:R-:W-:Y:S01]  /*6ec0*/  UMOV UR51, UR36 ;  /* 0x0000002400337c82 */ /* 0x000fe20008000000 */
[----:B------:R-:W-:Y:S02]  /*6ed0*/  UIADD3 UR9, UPT, UPT, UR49, 0x40, URZ ;  /* 0x0000004031097890 */ /* 0x000fe4000fffe0ff */
[----:B------:R-:W-:Y:S02]  /*6ee0*/  UIADD3 UR8, UPT, UPT, UR43, 0xa00, URZ ;  /* 0x00000a002b087890 */ /* 0x000fe4000fffe0ff */
[----:B------:R-:W-:Y:S01]  /*6ef0*/  MOV R53, UR4 ;  /* 0x0000000400357c02 */ /* 0x000fe20008000f00 */
[----:B------:R-:W-:Y:S01]  /*6f00*/  UMOV UR10, UR50 ;  /* 0x00000032000a7c82 */ /* 0x000fe20008000000 */
[----:B------:R-:W-:Y:S02]  /*6f10*/  UMOV UR11, UR36 ;  /* 0x00000024000b7c82 */ /* 0x000fe40008000000 */
[----:B------:R-:W-:Y:S01]  /*6f20*/  R2UR UR48, R53 ;  /* 0x00000000353072ca */ /* 0x000fe200000e0000 */
[----:B--2---:R-:W-:Y:S04]  /*6f30*/  UIADD3 UR4, UP0, UPT, UR6, 0x680, URZ ;  /* 0x0000068006047890 */ /* 0x004fe8000ff1e0ff */
[----:B------:R-:W-:Y:S09]  /*6f40*/  UIADD3.X UR5, UPT, UPT, URZ, UR7, URZ, UP0, !UPT ;  /* 0x00000007ff057290 */ /* 0x000ff200087fe4ff */
[----:B------:R2:W-:Y:S01]  /*6f50*/  UTMASTG.3D [UR48], [UR4] ;  /* 0x00000030040073b5 */ /* 0x0005e20008010000 */
[----:B------:R2:W-:Y:S01]  /*6f60*/  UTMASTG.3D [UR8], [UR4] ;  /* 0x00000008040073b5 */ /* 0x0005e20008010000 */
[----:B------:R0:W-:Y:S01]  /*6f70*/  UTMACMDFLUSH ;  /* 0x00000000000079b7 */ /* 0x0001e20000000000 */
[----:B--2---:R-:W-:Y:S04]  /*6f80*/  DEPBAR.LE SB0, 0x1 ;  /* 0x000080400000791a */ /* 0x004fe80000000000 */
.L_x_115:
[----:B------:R-:W-:Y:S05]  /*6f90*/  BSYNC.RECONVERGENT B0 ;  /* 0x0000000000007941 */ /* 0x000fea0003800200 */
.L_x_114:
[----:B------:R-:W-:Y:S01]  /*6fa0*/  BAR.SYNC.DEFER_BLOCKING 0x1, 0x80 ;  /* 0x0042000000007b1d */ /* 0x000fe20000010000 */
[----:B------:R-:W-:Y:S01]  /*6fb0*/  ISETP.NE.AND P1, PT, R62, RZ, PT ;  /* 0x000000ff3e00720c */ /* 0x000fe20003f25270 */
[----:B------:R-:W-:Y:S01]  /*6fc0*/  UISETP.NE.AND UP0, UPT, UR52, URZ, UPT ;  /* 0x000000ff3400728c */ /* 0x000fe2000bf05270 */
[----:B------:R-:W-:Y:S11]  /*6fd0*/  LEA R2, R26, UR43, 0x3 ;  /* 0x0000002b1a027c11 */ /* 0x000ff6000f8e18ff */
[----:B------:R-:W-:Y:S01]  /*6fe0*/  @P1 SHF.L.U32 R3, R60, 0x1f, RZ ;  /* 0x0000001f3c031819 */ /* 0x000fe200000006ff */
[----:B------:R-:W-:Y:S06]  /*6ff0*/  BRA.U !UP0, `(.L_x_116) ;  /* 0x0000000108247547 */ /* 0x000fec000b800000 */
[----:B------:R-:W-:Y:S01]  /*7000*/  IMAD.U32 R4, RZ, RZ, UR46 ;  /* 0x0000002eff047e24 */ /* 0x000fe2000f8e00ff */
[----:B------:R-:W-:Y:S01]  /*7010*/  MOV R0, UR47 ;  /* 0x0000002f00007c02 */ /* 0x000fe20008000f00 */
[----:B------:R-:W-:Y:S03]  /*7020*/  UIADD3 UR4, UPT, UPT, UR46, 0x1, URZ ;  /* 0x000000012e047890 */ /* 0x000fe6000fffe0ff */
[----:B------:R-:W-:Y:S01]  /*7030*/  @P1 LEA R4, R4, UR43, 0x3 ;  /* 0x0000002b04041c11 */ /* 0x000fe2000f8e18ff */
[----:B------:R-:W-:Y:S04]  /*7040*/  UISETP.NE.AND UP0, UPT, UR4, 0x4, UPT ;  /* 0x000000040400788c */ /* 0x000fe8000bf05270 */
[----:B------:R-:W-:Y:S01]  /*7050*/  @P1 VIADD R4, R4, 0x40 ;  /* 0x0000004004041836 */ /* 0x000fe20000000000 */
[----:B------:R-:W-:Y:S04]  /*7060*/  USEL UR46, UR4, URZ, UP0 ;  /* 0x000000ff042e7287 */ /* 0x000fe80008000000 */
[----:B------:R-:W-:Y:S04]  /*7070*/  @P1 PRMT R0, R0, 0x654, R4 ;  /* 0x0000065400001816 */ /* 0x000fe80000000004 */
[----:B------:R2:W-:Y:S04]  /*7080*/  @P1 SYNCS.ARRIVE.TRANS64.RED.A1T0 RZ, [R0+URZ], RZ ;  /* 0x000000ff00ff19a7 */ /* 0x0005e800081004ff */
.L_x_116:
[----:B------:R-:W3:Y:S01]  /*7090*/  @P1 SYNCS.PHASECHK.TRANS64.TRYWAIT P0, [R2+URZ+0x20], R3 ;  /* 0x00002003020015a7 */ /* 0x000ee200080011ff */
[----:B------:R-:W-:Y:S01]  /*70a0*/  BSSY B1, `(.L_x_117) ;  /* 0x0000012000017945 */ /* 0x000fe20003800000 */
[----:B---3--:R-:W-:Y:S03]  /*70b0*/  @P1 SEL R64, RZ, 0x1, !P0 ;  /* 0x00000001ff401807 */ /* 0x008fe60004000000 */
[----:B------:R-:W-:Y:S05]  /*70c0*/  @!P1 BRA `(.L_x_118) ;  /* 0x00000000003c9947 */ /* 0x000fea0003800000 */
[----:B------:R-:W-:Y:S01]  /*70d0*/  ISETP.NE.AND P1, PT, R65, RZ, PT ;  /* 0x000000ff4100720c */ /* 0x000fe20003f25270 */
[----:B------:R-:W-:Y:S01]  /*70e0*/  BSSY B0, `(.L_x_119) ;  /* 0x0000009000007945 */ /* 0x000fe20003800000 */
[----:B------:R-:W-:Y:S11]  /*70f0*/  ISETP.NE.AND P0, PT, R64, RZ, PT ;  /* 0x000000ff4000720c */ /* 0x000ff60003f05270 */
[----:B------:R-:W-:Y:S05]  /*7100*/  @P1 IMAD R4, R26, 0x1000, R57 ;  /* 0x000010001a041824 */ /* 0x000fea00078e0239 */
[----:B------:R-:W-:Y:S05]  /*7110*/  @P1 IADD3 R3, PT, PT, R4, UR43, RZ ;  /* 0x0000002b04031c10 */ /* 0x000fea000fffe0ff */
[----:B------:R-:W-:Y:S01]  /*7120*/  @P1 IMAD.IADD R3, R66, 0x1, R3 ;  /* 0x0000000142031824 */ /* 0x000fe200078e0203 */
[----:B------:R-:W-:Y:S06]  /*7130*/  @P0 BRA `(.L_x_120) ;  /* 0x00000000000c0947 */ /* 0x000fec0003800000 */
[----:B--2---:R-:W-:Y:S04]  /*7140*/  SHF.L.U32 R0, R60, 0x1f, RZ ;  /* 0x0000001f3c007819 */ /* 0x004fe800000006ff */
[----:B------:R-:W2:Y:S02]  /*7150*/  SYNCS.PHASECHK.TRANS64.TRYWAIT P0, [R2+URZ+0x20], R0 ;  /* 0x00002000020075a7 */ /* 0x000ea400080011ff */
[----:B--2---:R-:W-:Y:S05]  /*7160*/  @!P0 BRA `(.L_x_121) ;  /* 0x0000002400f48947 */ /* 0x004fea0003800000 */
.L_x_120:
[----:B------:R-:W-:Y:S05]  /*7170*/  BSYNC B0 ;  /* 0x0000000000007941 */ /* 0x000fea0003800000 */
.L_x_119:
[----:B------:R-:W-:Y:S02]  /*7180*/  ISETP.NE.AND P0, PT, R65, RZ, PT ;  /* 0x000000ff4100720c */ /* 0x000fe40003f05270 */
[----:B------:R-:W-:Y:S11]  /*7190*/  IADD3 R26, PT, PT, R26, 0x1, RZ ;  /* 0x000000011a1a7810 */ /* 0x000ff60007ffe0ff */
[----:B------:R3:W4:Y:S04]  /*71a0*/  @P0 LDS.128 R28, [R4+UR43+0x200] ;  /* 0x0002002b041c0984 */ /* 0x0007280008000c00 */
[----:B------:R3:W1:Y:S02]  /*71b0*/  @P0 LDS.128 R36, [R3+0x200] ;  /* 0x0002000003240984 */ /* 0x0006640000000c00 */
.L_x_118:
[----:B------:R-:W-:Y:S05]  /*71c0*/  BSYNC B1 ;  /* 0x0000000000017941 */ /* 0x000fea0003800000 */
.L_x_117:
[----:B--2---:R-:W-:Y:S05]  /*71d0*/  VIADD R0, R25, 0x10 ;  /* 0x0000001019007836 */ /* 0x004fea0000000000 */
[----:B------:R-:W-:Y:S04]  /*71e0*/  SHF.R.U32.HI R0, RZ, 0x15, R0 ;  /* 0x00000015ff007819 */ /* 0x000fe80000011600 */
[----:B------:R-:W-:Y:S11]  /*71f0*/  LOP3.LUT P0, RZ, R0, 0x3, R51, 0x48, !PT ;  /* 0x0000000300ff7812 */ /* 0x000ff60007804833 */
[----:B------:R-:W-:Y:S02]  /*7200*/  @!UPT UIADD3 URZ, UPT, UPT, URZ, URZ, URZ ;  /* 0x000000fffffff290 */ /* 0x000fe4000fffe0ff */
[----:B------:R-:W-:Y:S05]  /*7210*/  @!P0 BRA `(.L_x_122) ;  /* 0x0000000000408947 */ /* 0x000fea0003800000 */
[----:B------:R-:W2:Y:S01]  /*7220*/  LDCU.64 UR8, c[0x4][0x70] ;  /* 0x01000e00ff0877ac */ /* 0x000ea20008000a00 */
[----:B---3--:R-:W-:Y:S01]  /*7230*/  MOV R3, 0x0 ;  /* 0x0000000000037802 */ /* 0x008fe20000000f00 */
[----:B------:R-:W-:Y:S02]  /*7240*/  HFMA2 R12, -RZ, RZ, 0, 5.9604644775390625e-08 ;  /* 0x00000001ff0c7431 */ /* 0x000fe400000001ff */
[----:B-1----:R-:W-:Y:S02]  /*7250*/  IMAD.MOV.U32 R8, RZ, RZ, 0x192 ;  /* 0x00000192ff087424 */ /* 0x002fe400078e00ff */
[----:B------:R-:W-:Y:S01]  /*7260*/  IMAD.MOV.U32 R13, RZ, RZ, RZ ;  /* 0x000000ffff0d7224 */ /* 0x000fe200078e00ff */
[----:B------:R-:W1:Y:S01]  /*7270*/  LDCU.64 UR6, c[0x4][0x78] ;  /* 0x01000f00ff0677ac */ /* 0x000e620008000a00 */
[----:B------:R-:W3:Y:S01]  /*7280*/  LDC.64 R2, c[0x4][R3] ;  /* 0x0100000003027b82 */ /* 0x000ee20000000a00 */
[----:B------:R-:W5:Y:S01]  /*7290*/  LDCU.64 UR4, c[0x4][0x10] ;  /* 0x01000200ff0477ac */ /* 0x000f620008000a00 */
[----:B--2---:R-:W-:Y:S01]  /*72a0*/  MOV R5, UR9 ;  /* 0x0000000900057c02 */ /* 0x004fe20008000f00 */
[----:B------:R-:W-:Y:S01]  /*72b0*/  IMAD.U32 R4, RZ, RZ, UR8 ;  /* 0x00000008ff047e24 */ /* 0x000fe2000f8e00ff */
[----:B-1----:R-:W-:Y:S01]  /*72c0*/  MOV R7, UR7 ;  /* 0x0000000700077c02 */ /* 0x002fe20008000f00 */
[----:B------:R-:W-:Y:S01]  /*72d0*/  IMAD.U32 R6, RZ, RZ, UR6 ;  /* 0x00000006ff067e24 */ /* 0x000fe2000f8e00ff */
[----:B-----5:R-:W-:Y:S01]  /*72e0*/  MOV R11, UR5 ;  /* 0x00000005000b7c02 */ /* 0x020fe20008000f00 */
[----:B------:R-:W-:Y:S02]  /*72f0*/  IMAD.U32 R10, RZ, RZ, UR4 ;  /* 0x00000004ff0a7e24 */ /* 0x000fe4000f8e00ff */
[----:B------:R-:W-:Y:S07]  /*7300*/  LEPC R20, `(.L_x_122) ;  /* 0x000000001014794e */ /* 0x000fee0000000000 */
[----:B---34-:R-:W-:Y:S05]  /*7310*/  CALL.ABS.NOINC R2 ;  /* 0x0000000002007343 */ /* 0x018fea0003c00000 */
.L_x_122:
[----:B------:R-:W-:Y:S01]  /*7320*/  ISETP.NE.AND P6, PT, R62, RZ, PT ;  /* 0x000000ff3e00720c */ /* 0x000fe20003fc5270 */
[----:B------:R-:W-:Y:S05]  /*7330*/  WARPSYNC.ALL ;  /* 0x0000000000007948 */ /* 0x000fea0003800000 */
[----:B------:R-:W-:Y:S01]  /*7340*/  R2UR UR4, R25 ;  /* 0x00000000190472ca */ /* 0x000fe200000e0000 */
[----:B---34-:R-:W-:Y:S01]  /*7350*/  HADD2.F32 R3, -RZ, R28.H0_H0 ;  /* 0x2000001cff037230 */ /* 0x018fe20000004100 */
[----:B------:R-:W-:Y:S01]  /*7360*/  ISETP.NE.AND P0, PT, R61, RZ, PT ;  /* 0x000000ff3d00720c */ /* 0x000fe20003f05270 */
[----:B------:R-:W-:Y:S01]  /*7370*/  HADD2.F32 R20, -RZ, R30.H0_H0 ;  /* 0x2000001eff147230 */ /* 0x000fe20000004100 */
[----:B------:R-:W-:Y:S09]  /*7380*/  BSSY.RECONVERGENT B0, `(.L_x_123) ;  /* 0x0000058000007945 */ /* 0x000ff20003800200 */
[----:B-1----:R-:W1:Y:S02]  /*7390*/  LDTM.x16 R4, tmem[UR4+0x10] ;  /* 0x00001004000479ee */ /* 0x002e640008240000 */
[C---:B-1----:R-:W-:Y:S01]  /*73a0*/  FMUL R0, R24.reuse, R4 ;  /* 0x0000000418007220 */ /* 0x042fe20000400000 */
[----:B------:R-:W-:Y:S02]  /*73b0*/  HADD2.F32 R4, -RZ, R28.H1_H1 ;  /* 0x3000001cff047230 */ /* 0x000fe40000004100 */
[C---:B------:R-:W-:Y:S01]  /*73c0*/  FMUL R2, R24.reuse, R5 ;  /* 0x0000000518027220 */ /* 0x040fe20000400000 */
[--C-:B------:R-:W-:Y:S02]  /*73d0*/  HADD2.F32 R5, -RZ, R29.reuse.H0_H0 ;  /* 0x2000001dff057230 */ /* 0x100fe40000004100 */
[C---:B------:R-:W-:Y:S01]  /*73e0*/  FFMA R0, R27.reuse, R3, R0 ;  /* 0x000000031b007223 */ /* 0x040fe20000000000 */
[C---:B------:R-:W-:Y:S01]  /*73f0*/  FMUL R3, R24.reuse, R6 ;  /* 0x0000000618037220 */ /* 0x040fe20000400000 */
[----:B------:R-:W-:Y:S02]  /*7400*/  HADD2.F32 R6, -RZ, R29.H1_H1 ;  /* 0x3000001dff067230 */ /* 0x000fe40000004100 */
[C---:B------:R-:W-:Y:S01]  /*7410*/  FFMA R2, R27.reuse, R4, R2 ;  /* 0x000000041b027223 */ /* 0x040fe20000000002 */
[C---:B------:R-:W-:Y:S01]  /*7420*/  FMUL R7, R24.reuse, R7 ;  /* 0x0000000718077220 */ /* 0x040fe20000400000 */
[C---:B------:R-:W-:Y:S01]  /*7430*/  FFMA R3, R27.reuse, R5, R3 ;  /* 0x000000051b037223 */ /* 0x040fe20000000003 */
[C---:B------:R-:W-:Y:S01]  /*7440*/  FMUL R4, R24.reuse, R8 ;  /* 0x0000000818047220 */ /* 0x040fe20000400000 */
[----:B------:R-:W-:Y:S01]  /*7450*/  FMUL R5, R24, R9 ;  /* 0x0000000918057220 */ /* 0x000fe20000400000 */
[----:B------:R-:W-:Y:S01]  /*7460*/  F2FP.F16.F32.PACK_AB R32, R2, R0 ;  /* 0x000000000220723e */ /* 0x000fe200000000ff */
[C---:B------:R-:W-:Y:S01]  /*7470*/  FFMA R7, R27.reuse, R6, R7 ;  /* 0x000000061b077223 */ /* 0x040fe20000000007 */
[----:B------:R-:W-:Y:S02]  /*7480*/  HADD2.F32 R0, -RZ, R30.H1_H1 ;  /* 0x3000001eff007230 */ /* 0x000fe40000004100 */
[----:B------:R-:W-:Y:S01]  /*7490*/  FFMA R4, R27, R20, R4 ;  /* 0x000000141b047223 */ /* 0x000fe20000000004 */
[--C-:B------:R-:W-:Y:S02]  /*74a0*/  HADD2.F32 R2, -RZ, R31.reuse.H0_H0 ;  /* 0x2000001fff027230 */ /* 0x100fe40000004100 */
[C---:B------:R-:W-:Y:S01]  /*74b0*/  FMUL R6, R24.reuse, R10 ;  /* 0x0000000a18067220 */ /* 0x040fe20000400000 */
[----:B------:R-:W-:Y:S01]  /*74c0*/  F2FP.F16.F32.PACK_AB R33, R7, R3 ;  /* 0x000000030721723e */ /* 0x000fe200000000ff */
[----:B------:R-:W-:Y:S02]  /*74d0*/  HADD2.F32 R3, -RZ, R31.H1_H1 ;  /* 0x3000001fff037230 */ /* 0x000fe40000004100 */
[C---:B------:R-:W-:Y:S01]  /*74e0*/  FFMA R5, R27.reuse, R0, R5 ;  /* 0x000000001b057223 */ /* 0x040fe20000000005 */
[C---:B------:R-:W-:Y:S01]  /*74f0*/  FMUL R11, R24.reuse, R11 ;  /* 0x0000000b180b7220 */ /* 0x040fe20000400000 */
[--C-:B------:R-:W-:Y:S02]  /*7500*/  HADD2.F32 R7, -RZ, R36.reuse.H0_H0 ;  /* 0x20000024ff077230 */ /* 0x100fe40000004100 */
[C---:B------:R-:W-:Y:S01]  /*7510*/  FMUL R8, R24.reuse, R12 ;  /* 0x0000000c18087220 */ /* 0x040fe20000400000 */
[----:B------:R-:W-:Y:S02]  /*7520*/  HADD2.F32 R0, -RZ, R36.H1_H1 ;  /* 0x30000024ff007230 */ /* 0x000fe40000004100 */
[C---:B------:R-:W-:Y:S01]  /*7530*/  FMUL R9, R24.reuse, R13 ;  /* 0x0000000d18097220 */ /* 0x040fe20000400000 */
[C---:B------:R-:W-:Y:S01]  /*7540*/  FFMA R6, R27.reuse, R2, R6 ;  /* 0x000000021b067223 */ /* 0x040fe20000000006 */
[C---:B------:R-:W-:Y:S01]  /*7550*/  FFMA R11, R27.reuse, R3, R11 ;  /* 0x000000031b0b7223 */ /* 0x040fe2000000000b */
[C---:B------:R-:W-:Y:S01]  /*7560*/  FFMA R8, R27.reuse, R7, R8 ;  /* 0x000000071b087223 */ /* 0x040fe20000000008 */
[C---:B------:R-:W-:Y:S01]  /*7570*/  FFMA R9, R27.reuse, R0, R9 ;  /* 0x000000001b097223 */ /* 0x040fe20000000009 */
[--C-:B------:R-:W-:Y:S02]  /*7580*/  HADD2.F32 R2, -RZ, R37.reuse.H0_H0 ;  /* 0x20000025ff027230 */ /* 0x100fe40000004100 */
[C---:B------:R-:W-:Y:S01]  /*7590*/  FMUL R10, R24.reuse, R14 ;  /* 0x0000000e180a7220 */ /* 0x040fe20000400000 */
[----:B------:R-:W-:Y:S02]  /*75a0*/  HADD2.F32 R0, -RZ, R37.H1_H1 ;  /* 0x30000025ff007230 */ /* 0x000fe40000004100 */
[C---:B------:R-:W-:Y:S01]  /*75b0*/  FMUL R15, R24.reuse, R15 ;  /* 0x0000000f180f7220 */ /* 0x040fe20000400000 */
[C---:B------:R-:W-:Y:S01]  /*75c0*/  FMUL R12, R24.reuse, R16 ;  /* 0x00000010180c7220 */ /* 0x040fe20000400000 */
[C---:B------:R-:W-:Y:S01]  /*75d0*/  FFMA R10, R27.reuse, R2, R10 ;  /* 0x000000021b0a7223 */ /* 0x040fe2000000000a */
[--C-:B------:R-:W-:Y:S02]  /*75e0*/  HADD2.F32 R2, -RZ, R38.reuse.H0_H0 ;  /* 0x20000026ff027230 */ /* 0x100fe40000004100 */
[----:B------:R-:W-:Y:S01]  /*75f0*/  FFMA R15, R27, R0, R15 ;  /* 0x000000001b0f7223 */ /* 0x000fe2000000000f */
[----:B------:R-:W-:Y:S01]  /*7600*/  HADD2.F32 R0, -RZ, R38.H1_H1 ;  /* 0x30000026ff007230 */ /* 0x000fe20000004100 */
[----:B------:R-:W-:Y:S01]  /*7610*/  F2FP.F16.F32.PACK_AB R34, R5, R4 ;  /* 0x000000040522723e */ /* 0x000fe200000000ff */
        /* <DEDUP_REMOVED lines=14> */
[----:B------:R-:W-:Y:S02]  /*7700*/  F2FP.F16.F32.PACK_AB R11, R19, R14 ;  /* 0x0000000e130b723e */ /* 0x000fe400000000ff */
[----:B------:R-:W-:Y:S02]  /*7710*/  MOV R2, UR46 ;  /* 0x0000002e00027c02 */ /* 0x000fe40008000f00 */
[----:B------:R-:W-:Y:S01]  /*7720*/  MOV R0, UR47 ;  /* 0x0000002f00007c02 */ /* 0x000fe20008000f00 */
[----:B------:R1:W-:Y:S01]  /*7730*/  STS.128 [R63+0x1200], R8 ;  /* 0x001200083f007388 */ /* 0x0003e20000000c00 */
[----:B------:R-:W-:Y:S02]  /*7740*/  @P6 LEA R2, R2, UR43, 0x3 ;  /* 0x0000002b02026c11 */ /* 0x000fe4000f8e18ff */
[----:B------:R-:W-:Y:S02]  /*7750*/  @P6 SHF.L.U32 R3, R60, 0x1f, RZ ;  /* 0x0000001f3c036819 */ /* 0x000fe400000006ff */
[----:B------:R-:W-:Y:S01]  /*7760*/  @P6 IADD3 R2, PT, PT, R2, 0x40, RZ ;  /* 0x0000004002026810 */ /* 0x000fe20007ffe0ff */
[----:B------:R-:W-:Y:S01]  /*7770*/  @!PT LDS RZ, [RZ] ;  /* 0x00000000fffff984 */ /* 0x000fe20000000800 */
[----:B------:R-:W-:Y:S01]  /*7780*/  @!PT LDS RZ, [RZ] ;  /* 0x00000000fffff984 */ /* 0x000fe20000000800 */
[----:B------:R-:W-:Y:S01]  /*7790*/  @!PT LDS RZ, [RZ] ;  /* 0x00000000fffff984 */ /* 0x000fe20000000800 */
[----:B------:R-:W-:Y:S01]  /*77a0*/  @!PT LDS RZ, [RZ] ;  /* 0x00000000fffff984 */ /* 0x000fe20000000800 */
[----:B------:R2:W-:Y:S06]  /*77b0*/  MEMBAR.ALL.CTA ;  /* 0x0000000000007992 */ /* 0x0005ec0000008000 */
[----:B--2---:R-:W2:Y:S01]  /*77c0*/  FENCE.VIEW.ASYNC.S ;  /* 0x00000000000073c6 */ /* 0x004ea20000000000 */
[----:B------:R-:W-:Y:S02]  /*77d0*/  @P6 PRMT R0, R0, 0x654, R2 ;  /* 0x0000065400006816 */ /* 0x000fe40000000002 */
[----:B------:R-:W-:Y:S01]  /*77e0*/  LEA R2, R26, UR43, 0x3 ;  /* 0x0000002b1a027c11 */ /* 0x000fe2000f8e18ff */
[----:B--2---:R-:W-:Y:S06]  /*77f0*/  BAR.SYNC.DEFER_BLOCKING 0x1, 0x80 ;  /* 0x0042000000007b1d */ /* 0x004fec0000010000 */
[----:B------:R-:W-:Y:S05]  /*7800*/  @P0 BRA `(.L_x_124) ;  /* 0x00000000003c0947 */ /* 0x000fea0003800000 */
[----:B------:R-:W2:Y:S01]  /*7810*/  LDCU.64 UR6, c[0x0][0x348] ;  /* 0x00006900ff0677ac */ /* 0x000ea20008000a00 */
[----:B------:R-:W-:Y:S02]  /*7820*/  UIADD3 UR13, UPT, UPT, UR49, 0x10, URZ ;  /* 0x00000010310d7890 */ /* 0x000fe4000fffe0ff */
[----:B------:R-:W-:Y:S01]  /*7830*/  UIADD3 UR12, UPT, UPT, UR43, 0x1200, URZ ;  /* 0x000012002b0c7890 */ /* 0x000fe2000fffe0ff */
[----:B------:R-:W-:Y:S01]  /*7840*/  UMOV UR14, UR50 ;  /* 0x00000032000e7c82 */ /* 0x000fe20008000000 */
[----:B------:R-:W-:Y:S01]  /*7850*/  UMOV UR15, UR36 ;  /* 0x00000024000f7c82 */ /* 0x000fe20008000000 */
[----:B------:R-:W-:Y:S02]  /*7860*/  UIADD3 UR9, UPT, UPT, UR49, 0x50, URZ ;  /* 0x0000005031097890 */ /* 0x000fe4000fffe0ff */
[----:B------:R-:W-:Y:S01]  /*7870*/  UIADD3 UR8, UPT, UPT, UR43, 0x1a00, URZ ;  /* 0x00001a002b087890 */ /* 0x000fe2000fffe0ff */
[----:B------:R-:W-:Y:S01]  /*7880*/  UMOV UR10, UR50 ;  /* 0x00000032000a7c82 */ /* 0x000fe20008000000 */
[----:B------:R-:W-:Y:S01]  /*7890*/  UMOV UR11, UR36 ;  /* 0x00000024000b7c82 */ /* 0x000fe20008000000 */
[----:B--2---:R-:W-:Y:S04]  /*78a0*/  UIADD3 UR4, UP0, UPT, UR6, 0x680, URZ ;  /* 0x0000068006047890 */ /* 0x004fe8000ff1e0ff */
[----:B------:R-:W-:Y:S09]  /*78b0*/  UIADD3.X UR5, UPT, UPT, URZ, UR7, URZ, UP0, !UPT ;  /* 0x00000007ff057290 */ /* 0x000ff200087fe4ff */
[----:B------:R2:W-:Y:S01]  /*78c0*/  UTMASTG.3D [UR12], [UR4] ;  /* 0x0000000c040073b5 */ /* 0x0005e20008010000 */
[----:B------:R2:W-:Y:S01]  /*78d0*/  UTMASTG.3D [UR8], [UR4] ;  /* 0x00000008040073b5 */ /* 0x0005e20008010000 */
[----:B------:R0:W-:Y:S01]  /*78e0*/  UTMACMDFLUSH ;  /* 0x00000000000079b7 */ /* 0x0001e20000000000 */
[----:B--2---:R-:W-:Y:S04]  /*78f0*/  DEPBAR.LE SB0, 0x1 ;  /* 0x000080400000791a */ /* 0x004fe80000000000 */
.L_x_124:
[----:B------:R-:W-:Y:S05]  /*7900*/  BSYNC.RECONVERGENT B0 ;  /* 0x0000000000007941 */ /* 0x000fea0003800200 */
.L_x_123:
[----:B------:R-:W-:Y:S01]  /*7910*/  BAR.SYNC.DEFER_BLOCKING 0x1, 0x80 ;  /* 0x0042000000007b1d */ /* 0x000fe20000010000 */
[----:B------:R-:W-:Y:S04]  /*7920*/  UIADD3 UR4, UPT, UPT, UR46, 0x1, URZ ;  /* 0x000000012e047890 */ /* 0x000fe8000fffe0ff */
[----:B------:R-:W-:Y:S04]  /*7930*/  UISETP.NE.AND UP0, UPT, UR4, 0x4, UPT ;  /* 0x000000040400788c */ /* 0x000fe8000bf05270 */
[----:B------:R-:W-:Y:S01]  /*7940*/  USEL UR44, UR4, URZ, UP0 ;  /* 0x000000ff042c7287 */ /* 0x000fe20008000000 */
[----:B------:R2:W-:Y:S01]  /*7950*/  @P6 SYNCS.ARRIVE.TRANS64.RED.A1T0 RZ, [R0+URZ], RZ ;  /* 0x000000ff00ff69a7 */ /* 0x0005e200081004ff */
[----:B------:R-:W-:Y:S01]  /*7960*/  BSSY B1, `(.L_x_125) ;  /* 0x0000013000017945 */ /* 0x000fe20003800000 */
[----:B------:R-:W3:Y:S02]  /*7970*/  @P6 SYNCS.PHASECHK.TRANS64.TRYWAIT P0, [R2+URZ+0x20], R3 ;  /* 0x00002003020065a7 */ /* 0x000ee400080011ff */
[----:B---3--:R-:W-:Y:S01]  /*7980*/  @P6 SEL R64, RZ, 0x1, !P0 ;  /* 0x00000001ff406807 */ /* 0x008fe20004000000 */
[----:B--2---:R-:W-:Y:S06]  /*7990*/  @!P6 BRA `(.L_x_126) ;  /* 0x00000000003ce947 */ /* 0x004fec0003800000 */
[----:B------:R-:W-:Y:S01]  /*79a0*/  ISETP.NE.AND P1, PT, R65, RZ, PT ;  /* 0x000000ff4100720c */ /* 0x000fe20003f25270 */
[----:B------:R-:W-:Y:S01]  /*79b0*/  BSSY B0, `(.L_x_127) ;  /* 0x0000009000007945 */ /* 0x000fe20003800000 */
[----:B------:R-:W-:Y:S11]  /*79c0*/  ISETP.NE.AND P0, PT, R64, RZ, PT ;  /* 0x000000ff4000720c */ /* 0x000ff60003f05270 */
[----:B------:R-:W-:Y:S05]  /*79d0*/  @P1 IMAD R3, R26, 0x1000, R57 ;  /* 0x000010001a031824 */ /* 0x000fea00078e0239 */
[----:B------:R-:W-:Y:S05]  /*79e0*/  @P1 IADD3 R0, PT, PT, R3, UR43, RZ ;  /* 0x0000002b03001c10 */ /* 0x000fea000fffe0ff */
[----:B------:R-:W-:Y:S01]  /*79f0*/  @P1 IMAD.IADD R0, R66, 0x1, R0 ;  /* 0x0000000142001824 */ /* 0x000fe200078e0200 */
[----:B------:R-:W-:Y:S06]  /*7a00*/  @P0 BRA `(.L_x_128) ;  /* 0x00000000000c0947 */ /* 0x000fec0003800000 */
[----:B------:R-:W-:Y:S04]  /*7a10*/  SHF.L.U32 R4, R60, 0x1f, RZ ;  /* 0x0000001f3c047819 */ /* 0x000fe800000006ff */
[----:B------:R-:W2:Y:S02]  /*7a20*/  SYNCS.PHASECHK.TRANS64.TRYWAIT P0, [R2+URZ+0x20], R4 ;  /* 0x00002004020075a7 */ /* 0x000ea400080011ff */
[----:B--2---:R-:W-:Y:S05]  /*7a30*/  @!P0 BRA `(.L_x_129) ;  /* 0x0000001c00d48947 */ /* 0x004fea0003800000 */
.L_x_128:
[----:B------:R-:W-:Y:S05]  /*7a40*/  BSYNC B0 ;  /* 0x0000000000007941 */ /* 0x000fea0003800000 */
.L_x_127:
[----:B------:R-:W-:Y:S02]  /*7a50*/  ISETP.NE.AND P0, PT, R65, RZ, PT ;  /* 0x000000ff4100720c */ /* 0x000fe40003f05270 */
[----:B------:R-:W-:Y:S11]  /*7a60*/  IADD3 R26, PT, PT, R26, 0x1, RZ ;  /* 0x000000011a1a7810 */ /* 0x000ff60007ffe0ff */
[----:B------:R3:W4:Y:S04]  /*7a70*/  @P0 LDS.128 R28, [R3+UR43+0x200] ;  /* 0x0002002b031c0984 */ /* 0x0007280008000c00 */
[----:B------:R3:W1:Y:S02]  /*7a80*/  @P0 LDS.128 R36, [R0+0x200] ;  /* 0x0002000000240984 */ /* 0x0006640000000c00 */
.L_x_126:
[----:B------:R-:W-:Y:S05]  /*7a90*/  BSYNC B1 ;  /* 0x0000000000017941 */ /* 0x000fea0003800000 */
.L_x_125:
[----:B---3--:R-:W-:Y:S05]  /*7aa0*/  VIADD R0, R25, 0x20 ;  /* 0x0000002019007836 */ /* 0x008fea0000000000 */
[----:B------:R-:W-:Y:S04]  /*7ab0*/  SHF.R.U32.HI R0, RZ, 0x15, R0 ;  /* 0x00000015ff007819 */ /* 0x000fe80000011600 */
[----:B------:R-:W-:Y:S11]  /*7ac0*/  LOP3.LUT P0, RZ, R0, 0x3, R51, 0x48, !PT ;  /* 0x0000000300ff7812 */ /* 0x000ff60007804833 */
[----:B------:R-:W-:Y:S02]  /*7ad0*/  @!UPT UIADD3 URZ, UPT, UPT, URZ, URZ, URZ ;  /* 0x000000fffffff290 */ /* 0x000fe4000fffe0ff */
[----:B------:R-:W-:Y:S05]  /*7ae0*/  @!P0 BRA `(.L_x_130) ;  /* 0x0000000000408947 */ /* 0x000fea0003800000 */
[----:B------:R-:W3:Y:S01]  /*7af0*/  LDCU.64 UR8, c[0x4][0x70] ;  /* 0x01000e00ff0877ac */ /* 0x000ee20008000a00 */
[----:B------:R-:W-:Y:S01]  /*7b00*/  MOV R3, 0x0 ;  /* 0x0000000000037802 */ /* 0x000fe20000000f00 */
[----:B------:R-:W-:Y:S02]  /*7b10*/  HFMA2 R12, -RZ, RZ, 0, 5.9604644775390625e-08 ;  /* 0x00000001ff0c7431 */ /* 0x000fe400000001ff */
[----:B-1----:R-:W-:Y:S02]  /*7b20*/  IMAD.MOV.U32 R8, RZ, RZ, 0x192 ;  /* 0x00000192ff087424 */ /* 0x002fe400078e00ff */
[----:B------:R-:W-:Y:S01]  /*7b30*/  IMAD.MOV.U32 R13, RZ, RZ, RZ ;  /* 0x000000ffff0d7224 */ /* 0x000fe200078e00ff */
[----:B------:R-:W1:Y:S01]  /*7b40*/  LDCU.64 UR6, c[0x4][0x78] ;  /* 0x01000f00ff0677ac */ /* 0x000e620008000a00 */
[----:B--2---:R-:W2:Y:S01]  /*7b50*/  LDC.64 R2, c[0x4][R3] ;  /* 0x0100000003027b82 */ /* 0x004ea20000000a00 */
[----:B------:R-:W5:Y:S01]  /*7b60*/  LDCU.64 UR4, c[0x4][0x10] ;  /* 0x01000200ff0477ac */ /* 0x000f620008000a00 */
[----:B---3--:R-:W-:Y:S01]  /*7b70*/  MOV R5, UR9 ;  /* 0x0000000900057c02 */ /* 0x008fe20008000f00 */
[----:B------:R-:W-:Y:S01]  /*7b80*/  IMAD.U32 R4, RZ, RZ, UR8 ;  /* 0x00000008ff047e24 */ /* 0x000fe2000f8e00ff */
[----:B-1----:R-:W-:Y:S01]  /*7b90*/  MOV R7, UR7 ;  /* 0x0000000700077c02 */ /* 0x002fe20008000f00 */
[----:B------:R-:W-:Y:S01]  /*7ba0*/  IMAD.U32 R6, RZ, RZ, UR6 ;  /* 0x00000006ff067e24 */ /* 0x000fe2000f8e00ff */
[----:B-----5:R-:W-:Y:S01]  /*7bb0*/  MOV R11, UR5 ;  /* 0x00000005000b7c02 */ /* 0x020fe20008000f00 */
[----:B------:R-:W-:Y:S02]  /*7bc0*/  IMAD.U32 R10, RZ, RZ, UR4 ;  /* 0x00000004ff0a7e24 */ /* 0x000fe4000f8e00ff */
[----:B------:R-:W-:Y:S07]  /*7bd0*/  LEPC R20, `(.L_x_130) ;  /* 0x000000001014794e */ /* 0x000fee0000000000 */
[----:B--2-4-:R-:W-:Y:S05]  /*7be0*/  CALL.ABS.NOINC R2 ;  /* 0x0000000002007343 */ /* 0x014fea0003c00000 */
.L_x_130:
[----:B------:R-:W-:Y:S01]  /*7bf0*/  ISETP.NE.AND P6, PT, R62, RZ, PT ;  /* 0x000000ff3e00720c */ /* 0x000fe20003fc5270 */
[----:B------:R-:W-:Y:S05]  /*7c00*/  WARPSYNC.ALL ;  /* 0x0000000000007948 */ /* 0x000fea0003800000 */
[----:B------:R-:W-:Y:S01]  /*7c10*/  R2UR UR4, R25 ;  /* 0x00000000190472ca */ /* 0x000fe200000e0000 */
[----:B----4-:R-:W-:Y:S01]  /*7c20*/  HADD2.F32 R3, -RZ, R28.H0_H0 ;  /* 0x2000001cff037230 */ /* 0x010fe20000004100 */
[----:B------:R-:W-:Y:S01]  /*7c30*/  ISETP.NE.AND P0, PT, R61, RZ, PT ;  /* 0x000000ff3d00720c */ /* 0x000fe20003f05270 */
[----:B------:R-:W-:Y:S01]  /*7c40*/  HADD2.F32 R20, -RZ, R30.H0_H0 ;  /* 0x2000001eff147230 */ /* 0x000fe20000004100 */
[----:B------:R-:W-:Y:S09]  /*7c50*/  BSSY.RECONVERGENT B0, `(.L_x_131) ;  /* 0x0000058000007945 */ /* 0x000ff20003800200 */
[----:B-12---:R-:W1:Y:S02]  /*7c60*/  LDTM.x16 R4, tmem[UR4+0x20] ;  /* 0x00002004000479ee */ /* 0x006e640008240000 */
        /* <DEDUP_REMOVED lines=59> */
[----:B------:R-:W-:Y:S02]  /*8020*/  LEA R3, R26, UR43, 0x3 ;  /* 0x0000002b1a037c11 */ /* 0x000fe4000f8e18ff */
        /* <DEDUP_REMOVED lines=8> */
[----:B------:R-:W-:Y:S01]  /*80b0*/  @P6 SHF.L.U32 R2, R60, 0x1f, RZ ;  /* 0x0000001f3c026819 */ /* 0x000fe200000006ff */
        /* <DEDUP_REMOVED lines=17> */
.L_x_132:
[----:B------:R-:W-:Y:S05]  /*81d0*/  BSYNC.RECONVERGENT B0 ;  /* 0x0000000000007941 */ /* 0x000fea0003800200 */
.L_x_131:
        /* <DEDUP_REMOVED lines=19> */
.L_x_136:
[----:B------:R-:W-:Y:S05]  /*8310*/  BSYNC B0 ;  /* 0x0000000000007941 */ /* 0x000fea0003800000 */
.L_x_135:
[----:B------:R-:W-:Y:S11]  /*8320*/  ISETP.NE.AND P0, PT, R65, RZ, PT ;  /* 0x000000ff4100720c */ /* 0x000ff60003f05270 */
[----:B------:R-:W-:Y:S02]  /*8330*/  @!UPT UIADD3 URZ, UPT, UPT, URZ, URZ, URZ ;  /* 0x000000fffffff290 */ /* 0x000fe4000fffe0ff */
[----:B------:R3:W4:Y:S04]  /*8340*/  @P0 LDS.128 R28, [R26+UR43+0x200] ;  /* 0x0002002b1a1c0984 */ /* 0x0007280008000c00 */
[----:B------:R3:W1:Y:S02]  /*8350*/  @P0 LDS.128 R36, [R66+0x200] ;  /* 0x0002000042240984 */ /* 0x0006640000000c00 */
.L_x_134:
[----:B------:R-:W-:Y:S05]  /*8360*/  BSYNC B1 ;  /* 0x0000000000017941 */ /* 0x000fea0003800000 */
.L_x_133:
[----:B--2---:R-:W-:Y:S05]  /*8370*/  VIADD R0, R25, 0x30 ;  /* 0x0000003019007836 */ /* 0x004fea0000000000 */
[----:B------:R-:W-:Y:S04]  /*8380*/  SHF.R.U32.HI R0, RZ, 0x15, R0 ;  /* 0x00000015ff007819 */ /* 0x000fe80000011600 */
[----:B------:R-:W-:Y:S11]  /*8390*/  LOP3.LUT P0, RZ, R0, 0x3, R51, 0x48, !PT ;  /* 0x0000000300ff7812 */ /* 0x000ff60007804833 */
[----:B------:R-:W-:Y:S02]  /*83a0*/  @!UPT UIADD3 URZ, UPT, UPT, URZ, URZ, URZ ;  /* 0x000000fffffff290 */ /* 0x000fe4000fffe0ff */
[----:B------:R-:W-:Y:S05]  /*83b0*/  @!P0 BRA `(.L_x_138) ;  /* 0x0000000000408947 */ /* 0x000fea0003800000 */
[----:B------:R-:W2:Y:S01]  /*83c0*/  LDCU.64 UR8, c[0x4][0x70] ;  /* 0x01000e00ff0877ac */ /* 0x000ea20008000a00 */
[----:B------:R-:W-:Y:S01]  /*83d0*/  MOV R3, 0x0 ;  /* 0x0000000000037802 */ /* 0x000fe20000000f00 */
        /* <DEDUP_REMOVED lines=14> */
.L_x_138:
[----:B------:R-:W-:Y:S01]  /*84c0*/  ISETP.NE.AND P0, PT, R61, RZ, PT ;  /* 0x000000ff3d00720c */ /* 0x000fe20003f05270 */
[----:B------:R-:W-:Y:S05]  /*84d0*/  WARPSYNC.ALL ;  /* 0x0000000000007948 */ /* 0x000fea0003800000 */
[----:B------:R-:W-:Y:S01]  /*84e0*/  R2UR UR4, R25 ;  /* 0x00000000190472ca */ /* 0x000fe200000e0000 */
[--C-:B----4-:R-:W-:Y:S01]  /*84f0*/  HADD2.F32 R20, -RZ, R28.reuse.H0_H0 ;  /* 0x2000001cff147230 */ /* 0x110fe20000004100 */
[----:B------:R-:W-:Y:S01]  /*8500*/  IADD3 R54, PT, PT, R54, 0xb0, RZ ;  /* 0x000000b036367810 */ /* 0x000fe20007ffe0ff */
[----:B------:R-:W-:Y:S01]  /*8510*/  HADD2.F32 R21, -RZ, R28.H1_H1 ;  /* 0x3000001cff157230 */ /* 0x000fe20000004100 */
[----:B------:R-:W-:Y:S01]  /*8520*/  BSSY.RECONVERGENT B0, `(.L_x_139) ;  /* 0x0000054000007945 */ /* 0x000fe20003800200 */
[--C-:B------:R-:W-:Y:S01]  /*8530*/  HADD2.F32 R25, -RZ, R29.reuse.H0_H0 ;  /* 0x2000001dff197230 */ /* 0x100fe20000004100 */
[----:B------:R-:W-:Y:S01]  /*8540*/  LOP3.LUT R54, R54, 0xfefffff8, RZ, 0xc0, !PT ;  /* 0xfefffff836367812 */ /* 0x000fe200078ec0ff */
[----:B---3--:R-:W-:Y:S02]  /*8550*/  HADD2.F32 R26, -RZ, R29.H1_H1 ;  /* 0x3000001dff1a7230 */ /* 0x008fe40000004100 */
[--C-:B------:R-:W-:Y:S02]  /*8560*/  HADD2.F32 R28, -RZ, R30.reuse.H0_H0 ;  /* 0x2000001eff1c7230 */ /* 0x100fe40000004100 */
[----:B------:R-:W-:Y:S02]  /*8570*/  HADD2.F32 R29, -RZ, R30.H1_H1 ;  /* 0x3000001eff1d7230 */ /* 0x000fe40000004100 */
[----:B-1----:R-:W1:Y:S01]  /*8580*/  LDTM.x16 R4, tmem[UR4+0x30] ;  /* 0x00003004000479ee */ /* 0x002e620008240000 */
[----:B------:R-:W-:Y:S01]  /*8590*/  NOP ;  /* 0x0000000000007918 */ /* 0x000fe20000000000 */
[----:B-1----:R1:W-:Y:S01]  /*85a0*/  SYNCS.ARRIVE.TRANS64.RED.A1T0 RZ, [R54+URZ], RZ ;  /* 0x000000ff36ff79a7 */ /* 0x0023e200081004ff */
[--C-:B------:R-:W-:Y:S02]  /*85b0*/  HADD2.F32 R30, -RZ, R31.reuse.H0_H0 ;  /* 0x2000001fff1e7230 */ /* 0x100fe40000004100 */
[----:B------:R-:W-:Y:S02]  /*85c0*/  HADD2.F32 R31, -RZ, R31.H1_H1 ;  /* 0x3000001fff1f7230 */ /* 0x000fe40000004100 */
        /* <DEDUP_REMOVED lines=8> */
[C---:B------:R-:W-:Y:S01]  /*8650*/  FMUL R4, R24.reuse, R4 ;  /* 0x0000000418047220 */ /* 0x040fe20000400000 */
[C---:B------:R-:W-:Y:S01]  /*8660*/  FMUL R5, R24.reuse, R5 ;  /* 0x0000000518057220 */ /* 0x040fe20000400000 */
[C---:B------:R-:W-:Y:S01]  /*8670*/  FMUL R6, R24.reuse, R6 ;  /* 0x0000000618067220 */ /* 0x040fe20000400000 */
[C---:B------:R-:W-:Y:S01]  /*8680*/  FMUL R7, R24.reuse, R7 ;  /* 0x0000000718077220 */ /* 0x040fe20000400000 */
[C---:B------:R-:W-:Y:S01]  /*8690*/  FFMA R4, R27.reuse, R20, R4 ;  /* 0x000000141b047223 */ /* 0x040fe20000000004 */
        /* <DEDUP_REMOVED lines=15> */
[C---:B------:R-:W-:Y:S01]  /*8790*/  FMUL R12, R24.reuse, R16 ;  /* 0x00000010180c7220 */ /* 0x040fe20000400000 */
[C---:B------:R-:W-:Y:S01]  /*87a0*/  FFMA R0, R27.reuse, R32, R0 ;  /* 0x000000201b007223 */ /* 0x040fe20000000000 */
[C---:B------:R-:W-:Y:S01]  /*87b0*/  FMUL R13, R24.reuse, R17 ;  /* 0x00000011180d7220 */ /* 0x040fe20000400000 */
[----:B------:R-:W-:Y:S01]  /*87c0*/  FFMA R2, R27, R33, R2 ;  /* 0x000000211b027223 */ /* 0x000fe20000000002 */
[----:B------:R-:W-:Y:S01]  /*87d0*/  F2FP.F16.F32.PACK_AB R4, R5, R4 ;  /* 0x000000040504723e */ /* 0x000fe200000000ff */
[C---:B------:R-:W-:Y:S01]  /*87e0*/  FMUL R14, R24.reuse, R18 ;  /* 0x00000012180e7220 */ /* 0x040fe20000400000 */
[----:B------:R-:W-:Y:S01]  /*87f0*/  FFMA R3, R27, R34, R3 ;  /* 0x000000221b037223 */ /* 0x000fe20000000003 */
[----:B------:R-:W-:Y:S01]  /*8800*/  F2FP.F16.F32.PACK_AB R5, R7, R6 ;  /* 0x000000060705723e */ /* 0x000fe200000000ff */
[----:B------:R-:W-:Y:S01]  /*8810*/  FFMA R15, R27, R35, R15 ;  /* 0x000000231b0f7223 */ /* 0x000fe2000000000f */
[----:B------:R-:W-:Y:S01]  /*8820*/  FMUL R19, R24, R19 ;  /* 0x0000001318137220 */ /* 0x000fe20000400000 */
[----:B------:R-:W-:Y:S01]  /*8830*/  F2FP.F16.F32.PACK_AB R6, R9, R8 ;  /* 0x000000080906723e */ /* 0x000fe200000000ff */
[----:B------:R-:W-:Y:S01]  /*8840*/  FFMA R12, R27, R36, R12 ;  /* 0x000000241b0c7223 */ /* 0x000fe2000000000c */
[----:B------:R-:W-:Y:S01]  /*8850*/  F2FP.F16.F32.PACK_AB R7, R11, R10 ;  /* 0x0000000a0b07723e */ /* 0x000fe200000000ff */
[C---:B------:R-:W-:Y:S01]  /*8860*/  FFMA R13, R27.reuse, R37, R13 ;  /* 0x000000251b0d7223 */ /* 0x040fe2000000000d */
[C---:B------:R-:W-:Y:S01]  /*8870*/  FFMA R14, R27.reuse, R38, R14 ;  /* 0x000000261b0e7223 */ /* 0x040fe2000000000e */
[----:B------:R-:W-:Y:S01]  /*8880*/  FFMA R19, R27, R39, R19 ;  /* 0x000000271b137223 */ /* 0x000fe20000000013 */
[----:B------:R-:W-:Y:S01]  /*8890*/  F2FP.F16.F32.PACK_AB R16, R2, R0 ;  /* 0x000000000210723e */ /* 0x000fe200000000ff */
[----:B------:R1:W-:Y:S01]  /*88a0*/  STS.128 [R57+UR43+0x3200], R4 ;  /* 0x0032000439007988 */ /* 0x0003e20008000c2b */
        /* <DEDUP_REMOVED lines=27> */
.L_x_140:
[----:B------:R-:W-:Y:S05]  /*8a60*/  BSYNC.RECONVERGENT B0 ;  /* 0x0000000000007941 */ /* 0x000fea0003800200 */
.L_x_139:
[----:B------:R-:W-:Y:S01]  /*8a70*/  BAR.SYNC.DEFER_BLOCKING 0x1, 0x80 ;  /* 0x0042000000007b1d */ /* 0x000fe20000010000 */
[----:B------:R-:W-:Y:S01]  /*8a80*/  UISETP.NE.AND UP0, UPT, UR52, -0x4, UPT ;  /* 0xfffffffc3400788c */ /* 0x000fe2000bf05270 */
[----:B------:R-:W-:Y:S08]  /*8a90*/  IADD3 R22, PT, PT, R22, 0x1, RZ ;  /* 0x0000000116167810 */ /* 0x000ff00007ffe0ff */
[----:B------:R-:W-:Y:S05]  /*8aa0*/  BRA.U !UP0, `(.L_x_141) ;  /* 0x0000000108287547 */ /* 0x000fea000b800000 */
[----:B------:R-:W-:Y:S01]  /*8ab0*/  ISETP.NE.AND P0, PT, R62, RZ, PT ;  /* 0x000000ff3e00720c */ /* 0x000fe20003f05270 */
[----:B------:R-:W-:Y:S01]  /*8ac0*/  IMAD.U32 R2, RZ, RZ, UR46 ;  /* 0x0000002eff027e24 */ /* 0x000fe2000f8e00ff */
[----:B------:R-:W-:Y:S01]  /*8ad0*/  UIADD3 UR4, UPT, UPT, UR46, 0x1, URZ ;  /* 0x000000012e047890 */ /* 0x000fe2000fffe0ff */
[----:B------:R-:W-:Y:S03]  /*8ae0*/  IMAD.U32 R0, RZ, RZ, UR47 ;  /* 0x0000002fff007e24 */ /* 0x000fe6000f8e00ff */
[----:B------:R-:W-:Y:S04]  /*8af0*/  UISETP.NE.AND UP0, UPT, UR4, 0x4, UPT ;  /* 0x000000040400788c */ /* 0x000fe8000bf05270 */
[----:B------:R-:W-:Y:S03]  /*8b00*/  USEL UR46, UR4, URZ, UP0 ;  /* 0x000000ff042e7287 */ /* 0x000fe60008000000 */
[----:B------:R-:W-:Y:S05]  /*8b10*/  @P0 LEA R2, R2, UR43, 0x3 ;  /* 0x0000002b02020c11 */ /* 0x000fea000f8e18ff */
[----:B------:R-:W-:Y:S05]  /*8b20*/  @P0 VIADD R2, R2, 0x40 ;  /* 0x0000004002020836 */ /* 0x000fea0000000000 */
[----:B------:R-:W-:Y:S04]  /*8b30*/  @P0 PRMT R0, R0, 0x654, R2 ;  /* 0x0000065400000816 */ /* 0x000fe80000000002 */
[----:B------:R2:W-:Y:S03]  /*8b40*/  @P0 SYNCS.ARRIVE.TRANS64.RED.A1T0 RZ, [R0+URZ], RZ ;  /* 0x000000ff00ff09a7 */ /* 0x0005e600081004ff */
.L_x_141:
[----:B------:R-:W-:Y:S01]  /*8b50*/  R2UR UR4, R52 ;  /* 0x00000000340472ca */ /* 0x000fe200000e0000 */
[----:B------:R-:W-:Y:S01]  /*8b60*/  UISETP.NE.AND UP0, UPT, UR62, URZ, UPT ;  /* 0x000000ff3e00728c */ /* 0x000fe2000bf05270 */
[----:B------:R-:W-:Y:S01]  /*8b70*/  ISETP.NE.AND P0, PT, R56, 0x2, PT ;  /* 0x000000023800780c */ /* 0x000fe20003f05270 */
[----:B------:R-:W-:Y:S01]  /*8b80*/  UIADD3 UR20, UPT, UPT, UR38, UR63, URZ ;  /* 0x0000003f26147290 */ /* 0x000fe2000fffe0ff */
[----:B------:R-:W-:Y:S01]  /*8b90*/  ISETP.NE.AND P1, PT, R22, 0x4, PT ;  /* 0x000000041600780c */ /* 0x000fe20003f25270 */
[----:B------:R-:W-:Y:S01]  /*8ba0*/  UIADD3 UR52, UPT, UPT, UR52, 0x4, URZ ;  /* 0x0000000434347890 */ /* 0x000fe2000fffe0ff */
[----:B------:R-:W-:Y:S01]  /*8bb0*/  SEL R2, RZ, 0x1, P0 ;  /* 0x00000001ff027807 */ /* 0x000fe20000000000 */
[----:B------:R-:W-:Y:S01]  /*8bc0*/  UMOV UR36, UR61 ;  /* 0x0000003d00247c82 */ /* 0x000fe20008000000 */
[----:B--2---:R-:W-:Y:S02]  /*8bd0*/  SEL R0, RZ, 0x1, P1 ;  /* 0x00000001ff007807 */ /* 0x004fe40000800000 */
[----:B------:R-:W-:Y:S02]  /*8be0*/  LOP3.LUT R58, R58, R2, RZ, 0x3c, !PT ;  /* 0x000000023a3a7212 */ /* 0x000fe400078e3cff */
[----:B------:R-:W-:Y:S01]  /*8bf0*/  LOP3.LUT R59, R59, R0, RZ, 0x3c, !PT ;  /* 0x000000003b3b7212 */ /* 0x000fe200078e3cff */
[----:B------:R-:W-:Y:S01]  /*8c00*/  UIADD3 UR28, UPT, UPT, UR37, UR4, URZ ;  /* 0x00000004251c7290 */ /* 0x000fe2000fffe0ff */
[----:B------:R-:W-:Y:S02]  /*8c10*/  SEL R56, R56, RZ, P0 ;  /* 0x000000ff38387207 */ /* 0x000fe40000000000 */
[----:B------:R-:W-:Y:S01]  /*8c20*/  SEL R22, R22, RZ, P1 ;  /* 0x000000ff16167207 */ /* 0x000fe20000800000 */
[----:B------:R-:W-:Y:S08]  /*8c30*/  BRA.U UP0, `(.L_x_142) ;  /* 0xffffffcd00787547 */ /* 0x000ff0000b83ffff */
[----:B------:R-:W2:Y:S01]  /*8c40*/  LDCU.64 UR4, c[0x0][0x888] ;  /* 0x00011100ff0477ac */ /* 0x000ea20008000a00 */
[----:B------:R-:W3:Y:S01]  /*8c50*/  LDCU.64 UR6, c[0x0][0x890] ;  /* 0x00011200ff0677ac */ /* 0x000ee20008000a00 */
[----:B--2---:R-:W-:Y:S02]  /*8c60*/  ISETP.NE.U32.AND P2, PT, RZ, UR4, PT ;  /* 0x00000004ff007c0c */ /* 0x004fe4000bf45070 */
[----:B---3--:R-:W-:Y:S02]  /*8c70*/  ISETP.NE.U32.AND P1, PT, RZ, UR6, PT ;  /* 0x00000006ff007c0c */ /* 0x008fe4000bf25070 */
[----:B------:R-:W-:Y:S02]  /*8c80*/  ISETP.NE.AND.EX P2, PT, RZ, UR5, PT, P2 ;  /* 0x00000005ff007c0c */ /* 0x000fe4000bf45320 */
[----:B------:R-:W-:-:S13]  /*8c90*/  ISETP.NE.AND.EX P0, PT, RZ, UR7, PT, P1 ;  /* 0x00000007ff007c0c */ /* 0x000fda000bf05310 */
[----:B------:R-:W-:Y:S05]  /*8ca0*/  @P2 BRA P0, `(.L_x_143) ;  /* 0x00000000003c2947 */ /* 0x000fea0000000000 */
[----:B------:R-:W-:-:S13]  /*8cb0*/  ISETP.NE.AND.EX P1, PT, RZ, UR7, PT, P1 ;  /* 0x00000007ff007c0c */ /* 0x000fda000bf25310 */
[----:B------:R-:W-:Y:S05]  /*8cc0*/  @P1 BRA `(.L_x_144) ;  /* 0x00000000000c1947 */ /* 0x000fea0003800000 */
[----:B------:R-:W-:-:S13]  /*8cd0*/  FSETP.NEU.AND P0, PT, R27, RZ, PT ;  /* 0x000000ff1b00720b */ /* 0x000fda0003f0d000 */
[----:B------:R-:W-:Y:S05]  /*8ce0*/  @!P0 EXIT ;  /* 0x000000000000894d */ /* 0x000fea0003800000 */
[----:B------:R-:W-:Y:S05]  /*8cf0*/  BRA `(.L_x_143) ;  /* 0x0000000000287947 */ /* 0x000fea0003800000 */
.L_x_144:
[----:B------:R-:W-:Y:S01]  /*8d00*/  ISETP.NE.AND P0, PT, R55, RZ, PT ;  /* 0x000000ff3700720c */ /* 0x000fe20003f05270 */
[----:B------:R-:W-:-:S12]  /*8d10*/  BSSY.RECONVERGENT B0, `(.L_x_143) ;  /* 0x0000008000007945 */ /* 0x000fd80003800200 */
[----:B------:R-:W-:Y:S05]  /*8d20*/  @P0 BRA `(.L_x_145) ;  /* 0x0000000000100947 */ /* 0x000fea0003800000 */
[----:B------:R-:W-:-:S04]  /*8d30*/  ISETP.NE.U32.AND P0, PT, RZ, UR4, PT ;  /* 0x00000004ff007c0c */ /* 0x000fc8000bf05070 */
[----:B------:R-:W-:-:S13]  /*8d40*/  ISETP.NE.AND.EX P0, PT, RZ, UR5, PT, P0 ;  /* 0x00000005ff007c0c */ /* 0x000fda000bf05300 */
[----:B------:R-:W-:Y:S05]  /*8d50*/  @!P0 EXIT ;  /* 0x000000000000894d */ /* 0x000fea0003800000 */
[----:B------:R-:W-:Y:S05]  /*8d60*/  BRA `(.L_x_146) ;  /* 0x0000000000087947 */ /* 0x000fea0003800000 */
.L_x_145:
[----:B------:R-:W-:-:S13]  /*8d70*/  FSETP.NEU.AND P0, PT, R27, RZ, PT ;  /* 0x000000ff1b00720b */ /* 0x000fda0003f0d000 */
[----:B------:R-:W-:Y:S05]  /*8d80*/  @!P0 EXIT ;  /* 0x000000000000894d */ /* 0x000fea0003800000 */
.L_x_146:
[----:B------:R-:W-:Y:S05]  /*8d90*/  BSYNC.RECONVERGENT B0 ;  /* 0x0000000000007941 */ /* 0x000fea0003800200 */
.L_x_143:
[----:B------:R-:W-:Y:S01]  /*8da0*/  ULEA UR6, UR46, UR43, 0x3 ;  /* 0x0000002b2e067291 */ /* 0x000fe2000f8e18ff */
[----:B------:R-:W-:-:S04]  /*8db0*/  DEPBAR.LE SB0, 0x0 ;  /* 0x000080000000791a */ /* 0x000fc80000000000 */
[----:B------:R-:W-:-:S04]  /*8dc0*/  UIADD3 UR6, UPT, UPT, UR6, 0x40, URZ ;  /* 0x0000004006067890 */ /* 0x000fc8000fffe0ff */
[----:B------:R-:W-:-:S09]  /*8dd0*/  UPRMT UR6, UR47, 0x654, UR6 ;  /* 0x000006542f067896 */ /* 0x000fd20008000006 */
[----:B------:R-:W-:Y:S01]  /*8de0*/  SYNCS.ARRIVE.TRANS64.RED.A1T0 RZ, [UR6], RZ ;  /* 0x000000ffffff79a7 */ /* 0x000fe20008100406 */
[----:B------:R-:W-:Y:S05]  /*8df0*/  EXIT ;  /* 0x000000000000794d */ /* 0x000fea0003800000 */
.L_x_24:
[----:B---3--:R3:W4:Y:S02]  /*8e00*/  SYNCS.PHASECHK.TRANS64.TRYWAIT P0, [R0+URZ+0xe0], R2 ;  /* 0x0000e002000075a7 */ /* 0x00872400080011ff */
[----:B----4-:R-:W-:Y:S05]  /*8e10*/  @!P0 NANOSLEEP.SYNCS 0x989680 ;  /* 0x009896800000895d */ /* 0x010fea0003900000 */
[----:B------:R-:W4:Y:S02]  /*8e20*/  @!P0 SYNCS.PHASECHK.TRANS64 P0, [R0+URZ+0xe0], R2 ;  /* 0x0000e002000085a7 */ /* 0x000f2400080010ff */
[----:B----4-:R-:W-:Y:S05]  /*8e30*/  @!P0 BRA `(.L_x_24) ;  /* 0xfffffffc00f08947 */ /* 0x010fea000383ffff */
[----:B------:R-:W-:Y:S05]  /*8e40*/  BRA `(.L_x_147) ;  /* 0xffffff8c00447947 */ /* 0x000fea000383ffff */
.L_x_27:
[----:B--2---:R-:W-:-:S07]  /*8e50*/  MOV R0, UR33 ;  /* 0x0000002100007c02 */ /* 0x004fce0008000f00 */
.L_x_148:
[----:B--2---:R2:W3:Y:S02]  /*8e60*/  SYNCS.PHASECHK.TRANS64.TRYWAIT P0, [R0+URZ+0x10], R3 ;  /* 0x00001003000075a7 */ /* 0x0044e400080011ff */
[----:B---3--:R-:W-:Y:S05]  /*8e70*/  @!P0 NANOSLEEP.SYNCS 0x989680 ;  /* 0x009896800000895d */ /* 0x008fea0003900000 */
[----:B------:R-:W3:Y:S02]  /*8e80*/  @!P0 SYNCS.PHASECHK.TRANS64 P0, [R0+URZ+0x10], R3 ;  /* 0x00001003000085a7 */ /* 0x000ee400080010ff */
[----:B---3--:R-:W-:Y:S05]  /*8e90*/  @!P0 BRA `(.L_x_148) ;  /* 0xfffffffc00f08947 */ /* 0x008fea000383ffff */
[----:B------:R-:W-:Y:S05]  /*8ea0*/  BRA `(.L_x_26) ;  /* 0xffffff8c009c7947 */ /* 0x000fea000383ffff */
.L_x_34:
[----:B-1----:R-:W-:-:S07]  /*8eb0*/  MOV R0, UR17 ;  /* 0x0000001100007c02 */ /* 0x002fce0008000f00 */
.L_x_149:
[----:B-1----:R1:W2:Y:S02]  /*8ec0*/  SYNCS.PHASECHK.TRANS64.TRYWAIT P0, [R0+URZ+0x10], R3 ;  /* 0x00001003000075a7 */ /* 0x0022a400080011ff */
[----:B--2---:R-:W-:Y:S05]  /*8ed0*/  @!P0 NANOSLEEP.SYNCS 0x989680 ;  /* 0x009896800000895d */ /* 0x004fea0003900000 */
[----:B------:R-:W2:Y:S02]  /*8ee0*/  @!P0 SYNCS.PHASECHK.TRANS64 P0, [R0+URZ+0x10], R3 ;  /* 0x00001003000085a7 */ /* 0x000ea400080010ff */
[----:B--2---:R-:W-:Y:S05]  /*8ef0*/  @!P0 BRA `(.L_x_149) ;  /* 0xfffffffc00f08947 */ /* 0x004fea000383ffff */
[----:B------:R-:W-:Y:S05]  /*8f00*/  BRA `(.L_x_33) ;  /* 0xffffff90006c7947 */ /* 0x000fea000383ffff */
.L_x_39:
[----:B-1----:R1:W2:Y:S02]  /*8f10*/  SYNCS.PHASECHK.TRANS64.TRYWAIT P0, [R3+URZ+0x70], R0 ;  /* 0x00007000030075a7 */ /* 0x0022a400080011ff */
[----:B--2---:R-:W-:Y:S05]  /*8f20*/  @!P0 NANOSLEEP.SYNCS 0x989680 ;  /* 0x009896800000895d */ /* 0x004fea0003900000 */
[----:B------:R-:W2:Y:S02]  /*8f30*/  @!P0 SYNCS.PHASECHK.TRANS64 P0, [R3+URZ+0x70], R0 ;  /* 0x00007000030085a7 */ /* 0x000ea400080010ff */
[----:B--2---:R-:W-:Y:S05]  /*8f40*/  @!P0 BRA `(.L_x_39) ;  /* 0xfffffffc00f08947 */ /* 0x004fea000383ffff */
[----:B------:R-:W-:Y:S05]  /*8f50*/  BRA `(.L_x_150) ;  /* 0xffffff9400247947 */ /* 0x000fea000383ffff */
.L_x_43:
[----:B------:R-:W-:-:S07]  /*8f60*/  MOV R0, UR4 ;  /* 0x0000000400007c02 */ /* 0x000fce0008000f00 */
.L_x_151:
[----:B-1----:R1:W2:Y:S02]  /*8f70*/  SYNCS.PHASECHK.TRANS64.TRYWAIT P0, [R0+URZ], R2 ;  /* 0x00000002000075a7 */ /* 0x0022a400080011ff */
[----:B--2---:R-:W-:Y:S05]  /*8f80*/  @!P0 NANOSLEEP.SYNCS 0x989680 ;  /* 0x009896800000895d */ /* 0x004fea0003900000 */
[----:B------:R-:W2:Y:S02]  /*8f90*/  @!P0 SYNCS.PHASECHK.TRANS64 P0, [R0+URZ], R2 ;  /* 0x00000002000085a7 */ /* 0x000ea400080010ff */
[----:B--2---:R-:W-:Y:S05]  /*8fa0*/  @!P0 BRA `(.L_x_151) ;  /* 0xfffffffc00f08947 */ /* 0x004fea000383ffff */
[----:B------:R-:W-:Y:S05]  /*8fb0*/  BRA `(.L_x_152) ;  /* 0xffffff9800cc7947 */ /* 0x000fea000383ffff */
.L_x_46:
[----:B--2---:R2:W3:Y:S02]  /*8fc0*/  SYNCS.PHASECHK.TRANS64.TRYWAIT P0, [R2+URZ+0xd0], R4 ;  /* 0x0000d004020075a7 */ /* 0x0044e400080011ff */
[----:B---3--:R-:W-:Y:S05]  /*8fd0*/  @!P0 NANOSLEEP.SYNCS 0x989680 ;  /* 0x009896800000895d */ /* 0x008fea0003900000 */
[----:B------:R-:W3:Y:S02]  /*8fe0*/  @!P0 SYNCS.PHASECHK.TRANS64 P0, [R2+URZ+0xd0], R4 ;  /* 0x0000d004020085a7 */ /* 0x000ee400080010ff */
[----:B---3--:R-:W-:Y:S05]  /*8ff0*/  @!P0 BRA `(.L_x_46) ;  /* 0xfffffffc00f08947 */ /* 0x008fea000383ffff */
[----:B------:R-:W-:Y:S05]  /*9000*/  BRA `(.L_x_153) ;  /* 0xffffff9c00287947 */ /* 0x000fea000383ffff */
.L_x_47:
[----:B------:R-:W-:-:S07]  /*9010*/  MOV R2, UR4 ;  /* 0x0000000400027c02 */ /* 0x000fce0008000f00 */
.L_x_154:
[----:B--2---:R2:W3:Y:S02]  /*9020*/  SYNCS.PHASECHK.TRANS64.TRYWAIT P0, [R2+URZ+0x80], R5 ;  /* 0x00008005020075a7 */ /* 0x0044e400080011ff */
[----:B---3--:R-:W-:Y:S05]  /*9030*/  @!P0 NANOSLEEP.SYNCS 0x989680 ;  /* 0x009896800000895d */ /* 0x008fea0003900000 */
[----:B------:R-:W3:Y:S02]  /*9040*/  @!P0 SYNCS.PHASECHK.TRANS64 P0, [R2+URZ+0x80], R5 ;  /* 0x00008005020085a7 */ /* 0x000ee400080010ff */
[----:B---3--:R-:W-:Y:S05]  /*9050*/  @!P0 BRA `(.L_x_154) ;  /* 0xfffffffc00f08947 */ /* 0x008fea000383ffff */
[----:B------:R-:W-:Y:S05]  /*9060*/  BRA `(.L_x_155) ;  /* 0xffffff9c00387947 */ /* 0x000fea000383ffff */
.L_x_48:
[----:B--2---:R2:W3:Y:S02]  /*9070*/  SYNCS.PHASECHK.TRANS64.TRYWAIT P1, [R2+URZ+0x70], R4 ;  /* 0x00007004020075a7 */ /* 0x0044e400080211ff */
[----:B---3--:R-:W-:Y:S05]  /*9080*/  @!P1 NANOSLEEP.SYNCS 0x989680 ;  /* 0x009896800000995d */ /* 0x008fea0003900000 */
[----:B------:R-:W3:Y:S02]  /*9090*/  @!P1 SYNCS.PHASECHK.TRANS64 P1, [R2+URZ+0x70], R4 ;  /* 0x00007004020095a7 */ /* 0x000ee400080210ff */
[----:B---3--:R-:W-:Y:S05]  /*90a0*/  @!P1 BRA `(.L_x_48) ;  /* 0xfffffffc00f09947 */ /* 0x008fea000383ffff */
[----:B------:R-:W-:Y:S05]  /*90b0*/  BRA `(.L_x_156) ;  /* 0xffffff9c00687947 */ /* 0x000fea000383ffff */
.L_x_51:
[----:B------:R-:W-:-:S07]  /*90c0*/  MOV R0, UR4 ;  /* 0x0000000400007c02 */ /* 0x000fce0008000f00 */
.L_x_157:
[----:B--2---:R2:W3:Y:S02]  /*90d0*/  SYNCS.PHASECHK.TRANS64.TRYWAIT P0, [R0+URZ+0x80], R2 ;  /* 0x00008002000075a7 */ /* 0x0044e400080011ff */
[----:B---3--:R-:W-:Y:S05]  /*90e0*/  @!P0 NANOSLEEP.SYNCS 0x989680 ;  /* 0x009896800000895d */ /* 0x008fea0003900000 */
[----:B------:R-:W3:Y:S02]  /*90f0*/  @!P0 SYNCS.PHASECHK.TRANS64 P0, [R0+URZ+0x80], R2 ;  /* 0x00008002000085a7 */ /* 0x000ee400080010ff */
[----:B---3--:R-:W-:Y:S05]  /*9100*/  @!P0 BRA `(.L_x_157) ;  /* 0xfffffffc00f08947 */ /* 0x008fea000383ffff */
[----:B------:R-:W-:Y:S05]  /*9110*/  BRA `(.L_x_50) ;  /* 0xffffff9c00bc7947 */ /* 0x000fea000383ffff */
.L_x_60:
[----:B--2---:R-:W-:-:S04]  /*9120*/  MOV R5, UR5 ;  /* 0x0000000500057c02 */ /* 0x004fc80008000f00 */
[----:B------:R2:W3:Y:S03]  /*9130*/  SYNCS.PHASECHK.TRANS64.TRYWAIT P0, [R5+URZ+0x8], R6 ;  /* 0x00000806050075a7 */ /* 0x0004e600080011ff */
[----:B---3--:R-:W-:Y:S05]  /*9140*/  @!P0 NANOSLEEP.SYNCS 0x989680 ;  /* 0x009896800000895d */ /* 0x008fea0003900000 */
[----:B------:R-:W3:Y:S02]  /*9150*/  @!P0 SYNCS.PHASECHK.TRANS64 P0, [R5+URZ+0x8], R6 ;  /* 0x00000806050085a7 */ /* 0x000ee400080010ff */
[----:B---3--:R-:W-:Y:S05]  /*9160*/  @!P0 BRA `(.L_x_60) ;  /* 0xfffffffc00ec8947 */ /* 0x008fea000383ffff */
[----:B------:R-:W-:Y:S05]  /*9170*/  BRA `(.L_x_59) ;  /* 0xffffffa000707947 */ /* 0x000fea000383ffff */
.L_x_62:
[----:B------:R-:W-:Y:S01]  /*9180*/  BSSY B0, `(.L_x_158) ;  /* 0x0000006000007945 */ /* 0x000fe20003800000 */
[----:B------:R-:W-:-:S07]  /*9190*/  MOV R15, 0xffffffff ;  /* 0xffffffff000f7802 */ /* 0x000fce0000000f00 */
[----:B-12--5:R-:W-:Y:S05]  /*91a0*/  WARPSYNC.COLLECTIVE R15, `(.L_x_159) ;  /* 0x000000000f0c7348 */ /* 0x026fea0003c00000 */
[----:B------:R-:W-:Y:S02]  /*91b0*/  ELECT P6, UR79, PT ;  /* 0x00000000004f782f */ /* 0x000fe400038c0000 */
[----:B------:R-:W-:Y:S01]  /*91c0*/  MOV R14, UR79 ;  /* 0x0000004f000e7c02 */ /* 0x000fe20008000f00 */
[----:B-12--5:R-:W-:Y:S10]  /*91d0*/  ENDCOLLECTIVE ;  /* 0x000000000000791b */ /* 0x026ff40003800000 */
.L_x_159:
[----:B------:R-:W-:Y:S05]  /*91e0*/  BSYNC B0 ;  /* 0x0000000000007941 */ /* 0x000fea0003800000 */
.L_x_158:
[----:B------:R-:W-:Y:S05]  /*91f0*/  BRA `(.L_x_160) ;  /* 0xffffffa000a07947 */ /* 0x000fea000383ffff */
.L_x_64:
[----:B--2---:R-:W-:-:S04]  /*9200*/  MOV R0, UR5 ;  /* 0x0000000500007c02 */ /* 0x004fc80008000f00 */
[----:B------:R2:W3:Y:S03]  /*9210*/  SYNCS.PHASECHK.TRANS64.TRYWAIT P0, [R0+URZ+0x8], R4 ;  /* 0x00000804000075a7 */ /* 0x0004e600080011ff */
[----:B---3--:R-:W-:Y:S05]  /*9220*/  @!P0 NANOSLEEP.SYNCS 0x989680 ;  /* 0x009896800000895d */ /* 0x008fea0003900000 */
[----:B------:R-:W3:Y:S02]  /*9230*/  @!P0 SYNCS.PHASECHK.TRANS64 P0, [R0+URZ+0x8], R4 ;  /* 0x00000804000085a7 */ /* 0x000ee400080010ff */
[----:B---3--:R-:W-:Y:S05]  /*9240*/  @!P0 BRA `(.L_x_64) ;  /* 0xfffffffc00ec8947 */ /* 0x008fea000383ffff */
[----:B------:R-:W-:Y:S05]  /*9250*/  BRA `(.L_x_63) ;  /* 0xffffffa000a47947 */ /* 0x000fea000383ffff */
.L_x_65:
[----:B-1----:R1:W2:Y:S02]  /*9260*/  SYNCS.PHASECHK.TRANS64.TRYWAIT P0, [R0+URZ+0x70], R4 ;  /* 0x00007004000075a7 */ /* 0x0022a400080011ff */
[----:B--2---:R-:W-:Y:S05]  /*9270*/  @!P0 NANOSLEEP.SYNCS 0x989680 ;  /* 0x009896800000895d */ /* 0x004fea0003900000 */
[----:B------:R-:W2:Y:S02]  /*9280*/  @!P0 SYNCS.PHASECHK.TRANS64 P0, [R0+URZ+0x70], R4 ;  /* 0x00007004000085a7 */ /* 0x000ea400080010ff */
[----:B--2---:R-:W-:Y:S05]  /*9290*/  @!P0 BRA `(.L_x_65) ;  /* 0xfffffffc00f08947 */ /* 0x004fea000383ffff */
[----:B------:R-:W-:Y:S05]  /*92a0*/  BRA `(.L_x_161) ;  /* 0xffffffa400907947 */ /* 0x000fea000383ffff */
.L_x_67:
[----:B------:R-:W-:-:S07]  /*92b0*/  MOV R0, UR31 ;  /* 0x0000001f00007c02 */ /* 0x000fce0008000f00 */
.L_x_162:
[----:B-1----:R1:W2:Y:S02]  /*92c0*/  SYNCS.PHASECHK.TRANS64.TRYWAIT P0, [R0+URZ+0xb0], R4 ;  /* 0x0000b004000075a7 */ /* 0x0022a400080011ff */
[----:B--2---:R-:W-:Y:S05]  /*92d0*/  @!P0 NANOSLEEP.SYNCS 0x989680 ;  /* 0x009896800000895d */ /* 0x004fea0003900000 */
[----:B------:R-:W2:Y:S02]  /*92e0*/  @!P0 SYNCS.PHASECHK.TRANS64 P0, [R0+URZ+0xb0], R4 ;  /* 0x0000b004000085a7 */ /* 0x000ea400080010ff */
[----:B--2---:R-:W-:Y:S05]  /*92f0*/  @!P0 BRA `(.L_x_162) ;  /* 0xfffffffc00f08947 */ /* 0x004fea000383ffff */
[----:B------:R-:W-:Y:S05]  /*9300*/  BRA `(.L_x_163) ;  /* 0xffffffa400dc7947 */ /* 0x000fea000383ffff */
.L_x_70:
[----:B------:R-:W-:Y:S07]  /*9310*/  MOV R0, UR5 ;  /* 0x0000000500007c02 */ /* 0x000fee0008000f00 */
.L_x_164:
[----:B-1----:R1:W2:Y:S02]  /*9320*/  SYNCS.PHASECHK.TRANS64.TRYWAIT P0, [R0+URZ], R4 ;  /* 0x00000004000075a7 */ /* 0x0022a400080011ff */
[----:B--2---:R-:W-:Y:S05]  /*9330*/  @!P0 NANOSLEEP.SYNCS 0x989680 ;  /* 0x009896800000895d */ /* 0x004fea0003900000 */
[----:B------:R-:W2:Y:S02]  /*9340*/  @!P0 SYNCS.PHASECHK.TRANS64 P0, [R0+URZ], R4 ;  /* 0x00000004000085a7 */ /* 0x000ea400080010ff */
[----:B--2---:R-:W-:Y:S05]  /*9350*/  @!P0 BRA `(.L_x_164) ;  /* 0xfffffffc00f08947 */ /* 0x004fea000383ffff */
[----:B------:R-:W-:Y:S05]  /*9360*/  BRA `(.L_x_69) ;  /* 0xffffffa400f07947 */ /* 0x000fea000383ffff */
.L_x_74:
[----:B-1----:R-:W-:-:S07]  /*9370*/  MOV R0, UR4 ;  /* 0x0000000400007c02 */ /* 0x002fce0008000f00 */
.L_x_165:
[----:B-1----:R1:W2:Y:S02]  /*9380*/  SYNCS.PHASECHK.TRANS64.TRYWAIT P0, [R0+URZ], R2 ;  /* 0x00000002000075a7 */ /* 0x0022a400080011ff */
[----:B--2---:R-:W-:Y:S05]  /*9390*/  @!P0 NANOSLEEP.SYNCS 0x989680 ;  /* 0x009896800000895d */ /* 0x004fea0003900000 */
[----:B------:R-:W2:Y:S02]  /*93a0*/  @!P0 SYNCS.PHASECHK.TRANS64 P0, [R0+URZ], R2 ;  /* 0x00000002000085a7 */ /* 0x000ea400080010ff */
[----:B--2---:R-:W-:Y:S05]  /*93b0*/  @!P0 BRA `(.L_x_165) ;  /* 0xfffffffc00f08947 */ /* 0x004fea000383ffff */
[----:B------:R-:W-:Y:S05]  /*93c0*/  BRA `(.L_x_166) ;  /* 0xffffffa800e47947 */ /* 0x000fea000383ffff */
.L_x_75:
[----:B------:R-:W-:-:S07]  /*93d0*/  MOV R0, UR5 ;  /* 0x0000000500007c02 */ /* 0x000fce0008000f00 */
.L_x_167:
[----:B-1----:R1:W2:Y:S02]  /*93e0*/  SYNCS.PHASECHK.TRANS64.TRYWAIT P0, [R0+URZ], R3 ;  /* 0x00000003000075a7 */ /* 0x0022a400080011ff */
[----:B--2---:R-:W-:Y:S05]  /*93f0*/  @!P0 NANOSLEEP.SYNCS 0x989680 ;  /* 0x009896800000895d */ /* 0x004fea0003900000 */
[----:B------:R-:W2:Y:S02]  /*9400*/  @!P0 SYNCS.PHASECHK.TRANS64 P0, [R0+URZ], R3 ;  /* 0x00000003000085a7 */ /* 0x000ea400080010ff */
[----:B--2---:R-:W-:Y:S05]  /*9410*/  @!P0 BRA `(.L_x_167) ;  /* 0xfffffffc00f08947 */ /* 0x004fea000383ffff */
[----:B------:R-:W-:Y:S05]  /*9420*/  BRA `(.L_x_168) ;  /* 0xffffffa800f07947 */ /* 0x000fea000383ffff */
.L_x_76:
[----:B------:R-:W-:-:S07]  /*9430*/  MOV R0, UR5 ;  /* 0x0000000500007c02 */ /* 0x000fce0008000f00 */
.L_x_169:
[----:B-1----:R1:W2:Y:S02]  /*9440*/  SYNCS.PHASECHK.TRANS64.TRYWAIT P0, [R0+URZ], R3 ;  /* 0x00000003000075a7 */ /* 0x0022a400080011ff */
[----:B--2---:R-:W-:Y:S05]  /*9450*/  @!P0 NANOSLEEP.SYNCS 0x989680 ;  /* 0x009896800000895d */ /* 0x004fea0003900000 */
[----:B------:R-:W2:Y:S02]  /*9460*/  @!P0 SYNCS.PHASECHK.TRANS64 P0, [R0+URZ], R3 ;  /* 0x00000003000085a7 */ /* 0x000ea400080010ff */
[----:B--2---:R-:W-:Y:S05]  /*9470*/  @!P0 BRA `(.L_x_169) ;  /* 0xfffffffc00f08947 */ /* 0x004fea000383ffff */
[----:B------:R-:W-:Y:S05]  /*9480*/  BRA `(.L_x_170) ;  /* 0xffffffa800fc7947 */ /* 0x000fea000383ffff */
.L_x_79:
[----:B------:R-:W-:-:S07]  /*9490*/  MOV R0, UR26 ;  /* 0x0000001a00007c02 */ /* 0x000fce0008000f00 */
.L_x_171:
[----:B-1----:R1:W2:Y:S02]  /*94a0*/  SYNCS.PHASECHK.TRANS64.TRYWAIT P1, [R0+URZ+0xf0], R2 ;  /* 0x0000f002000075a7 */ /* 0x0022a400080211ff */
[----:B--2---:R-:W-:Y:S05]  /*94b0*/  @!P1 NANOSLEEP.SYNCS 0x989680 ;  /* 0x009896800000995d */ /* 0x004fea0003900000 */
[----:B------:R-:W2:Y:S02]  /*94c0*/  @!P1 SYNCS.PHASECHK.TRANS64 P1, [R0+URZ+0xf0], R2 ;  /* 0x0000f002000095a7 */ /* 0x000ea400080210ff */
[----:B--2---:R-:W-:Y:S05]  /*94d0*/  @!P1 BRA `(.L_x_171) ;  /* 0xfffffffc00f09947 */ /* 0x004fea000383ffff */
[----:B------:R-:W-:Y:S05]  /*94e0*/  BRA `(.L_x_172) ;  /* 0xffffffac00487947 */ /* 0x000fea000383ffff */
.L_x_84:
[----:B---3--:R3:W4:Y:S02]  /*94f0*/  SYNCS.PHASECHK.TRANS64.TRYWAIT P0, [R12+URZ+0x70], R0 ;  /* 0x000070000c0075a7 */ /* 0x00872400080011ff */
[----:B----4-:R-:W-:Y:S05]  /*9500*/  @!P0 NANOSLEEP.SYNCS 0x989680 ;  /* 0x009896800000895d */ /* 0x010fea0003900000 */
[----:B------:R-:W4:Y:S02]  /*9510*/  @!P0 SYNCS.PHASECHK.TRANS64 P0, [R12+URZ+0x70], R0 ;  /* 0x000070000c0085a7 */ /* 0x000f2400080010ff */
[----:B----4-:R-:W-:Y:S05]  /*9520*/  @!P0 BRA `(.L_x_84) ;  /* 0xfffffffc00f08947 */ /* 0x010fea000383ffff */
[----:B------:R-:W-:Y:S05]  /*9530*/  BRA `(.L_x_173) ;  /* 0xffffffb000707947 */ /* 0x000fea000383ffff */
.L_x_87:
[----:B-1----:R-:W-:Y:S07]  /*9540*/  MOV R0, UR21 ;  /* 0x0000001500007c02 */ /* 0x002fee0008000f00 */
.L_x_174:
[----:B-1----:R1:W3:Y:S02]  /*9550*/  SYNCS.PHASECHK.TRANS64.TRYWAIT P2, [R0+URZ+0x68], R6 ;  /* 0x00006806000075a7 */ /* 0x0022e400080411ff */
[----:B---3--:R-:W-:Y:S05]  /*9560*/  @!P2 NANOSLEEP.SYNCS 0x989680 ;  /* 0x009896800000a95d */ /* 0x008fea0003900000 */
[----:B------:R-:W3:Y:S02]  /*9570*/  @!P2 SYNCS.PHASECHK.TRANS64 P2, [R0+URZ+0x68], R6 ;  /* 0x000068060000a5a7 */ /* 0x000ee400080410ff */
[----:B---3--:R-:W-:Y:S05]  /*9580*/  @!P2 BRA `(.L_x_174) ;  /* 0xfffffffc00f0a947 */ /* 0x008fea000383ffff */
[----:B------:R-:W-:Y:S05]  /*9590*/  BRA `(.L_x_86) ;  /* 0xffffffb400d87947 */ /* 0x000fea000383ffff */
.L_x_90:
[----:B------:R-:W-:Y:S07]  /*95a0*/  MOV R0, UR21 ;  /* 0x0000001500007c02 */ /* 0x000fee0008000f00 */
.L_x_175:
[----:B-1----:R1:W3:Y:S02]  /*95b0*/  SYNCS.PHASECHK.TRANS64.TRYWAIT P0, [R0+URZ+0x40], R9 ;  /* 0x00004009000075a7 */ /* 0x0022e400080011ff */
[----:B---3--:R-:W-:Y:S05]  /*95c0*/  @!P0 NANOSLEEP.SYNCS 0x989680 ;  /* 0x009896800000895d */ /* 0x008fea0003900000 */
[----:B------:R-:W3:Y:S02]  /*95d0*/  @!P0 SYNCS.PHASECHK.TRANS64 P0, [R0+URZ+0x40], R9 ;  /* 0x00004009000085a7 */ /* 0x000ee400080010ff */
[----:B---3--:R-:W-:Y:S05]  /*95e0*/  @!P0 BRA `(.L_x_175) ;  /* 0xfffffffc00f08947 */ /* 0x008fea000383ffff */
[----:B------:R-:W-:Y:S05]  /*95f0*/  BRA `(.L_x_176) ;  /* 0xffffffb800347947 */ /* 0x000fea000383ffff */
.L_x_91:
[----:B------:R-:W-:Y:S07]  /*9600*/  MOV R0, UR21 ;  /* 0x0000001500007c02 */ /* 0x000fee0008000f00 */
.L_x_177:
[----:B-1----:R1:W3:Y:S02]  /*9610*/  SYNCS.PHASECHK.TRANS64.TRYWAIT P0, [R0+URZ+0x48], R9 ;  /* 0x00004809000075a7 */ /* 0x0022e400080011ff */
[----:B---3--:R-:W-:Y:S05]  /*9620*/  @!P0 NANOSLEEP.SYNCS 0x989680 ;  /* 0x009896800000895d */ /* 0x008fea0003900000 */
[----:B------:R-:W3:Y:S02]  /*9630*/  @!P0 SYNCS.PHASECHK.TRANS64 P0, [R0+URZ+0x48], R9 ;  /* 0x00004809000085a7 */ /* 0x000ee400080010ff */
[----:B---3--:R-:W-:Y:S05]  /*9640*/  @!P0 BRA `(.L_x_177) ;  /* 0xfffffffc00f08947 */ /* 0x008fea000383ffff */
[----:B------:R-:W-:Y:S05]  /*9650*/  BRA `(.L_x_178) ;  /* 0xffffffb800907947 */ /* 0x000fea000383ffff */
.L_x_92:
[----:B------:R-:W-:Y:S07]  /*9660*/  MOV R0, UR21 ;  /* 0x0000001500007c02 */ /* 0x000fee0008000f00 */
.L_x_179:
[----:B-1----:R1:W3:Y:S02]  /*9670*/  SYNCS.PHASECHK.TRANS64.TRYWAIT P0, [R0+URZ+0x50], R9 ;  /* 0x00005009000075a7 */ /* 0x0022e400080011ff */
[----:B---3--:R-:W-:Y:S05]  /*9680*/  @!P0 NANOSLEEP.SYNCS 0x989680 ;  /* 0x009896800000895d */ /* 0x008fea0003900000 */
[----:B------:R-:W3:Y:S02]  /*9690*/  @!P0 SYNCS.PHASECHK.TRANS64 P0, [R0+URZ+0x50], R9 ;  /* 0x00005009000085a7 */ /* 0x000ee400080010ff */
[----:B---3--:R-:W-:Y:S05]  /*96a0*/  @!P0 BRA `(.L_x_179) ;  /* 0xfffffffc00f08947 */ /* 0x008fea000383ffff */
[----:B------:R-:W-:Y:S05]  /*96b0*/  BRA `(.L_x_180) ;  /* 0xffffffb800ec7947 */ /* 0x000fea000383ffff */
.L_x_93:
[----:B------:R-:W-:Y:S07]  /*96c0*/  MOV R0, UR21 ;  /* 0x0000001500007c02 */ /* 0x000fee0008000f00 */
.L_x_181:
[----:B-1----:R1:W3:Y:S02]  /*96d0*/  SYNCS.PHASECHK.TRANS64.TRYWAIT P0, [R0+URZ+0x58], R9 ;  /* 0x00005809000075a7 */ /* 0x0022e400080011ff */
[----:B---3--:R-:W-:Y:S05]  /*96e0*/  @!P0 NANOSLEEP.SYNCS 0x989680 ;  /* 0x009896800000895d */ /* 0x008fea0003900000 */
[----:B------:R-:W3:Y:S02]  /*96f0*/  @!P0 SYNCS.PHASECHK.TRANS64 P0, [R0+URZ+0x58], R9 ;  /* 0x00005809000085a7 */ /* 0x000ee400080010ff */
[----:B---3--:R-:W-:Y:S05]  /*9700*/  @!P0 BRA `(.L_x_181) ;  /* 0xfffffffc00f08947 */ /* 0x008fea000383ffff */
[----:B------:R-:W-:Y:S05]  /*9710*/  BRA `(.L_x_182) ;  /* 0xffffffbc00487947 */ /* 0x000fea000383ffff */
.L_x_95:
[----:B------:R-:W-:-:S07]  /*9720*/  MOV R0, UR21 ;  /* 0x0000001500007c02 */ /* 0x000fce0008000f00 */
.L_x_183:
[----:B-1----:R1:W4:Y:S02]  /*9730*/  SYNCS.PHASECHK.TRANS64.TRYWAIT P0, [R0+URZ+0x40], R2 ;  /* 0x00004002000075a7 */ /* 0x00232400080011ff */
[----:B----4-:R-:W-:Y:S05]  /*9740*/  @!P0 NANOSLEEP.SYNCS 0x989680 ;  /* 0x009896800000895d */ /* 0x010fea0003900000 */
[----:B------:R-:W4:Y:S02]  /*9750*/  @!P0 SYNCS.PHASECHK.TRANS64 P0, [R0+URZ+0x40], R2 ;  /* 0x00004002000085a7 */ /* 0x000f2400080010ff */
[----:B----4-:R-:W-:Y:S05]  /*9760*/  @!P0 BRA `(.L_x_183) ;  /* 0xfffffffc00f08947 */ /* 0x010fea000383ffff */
[----:B------:R-:W-:Y:S05]  /*9770*/  BRA `(.L_x_184) ;  /* 0xffffffbc00d47947 */ /* 0x000fea000383ffff */
.L_x_96:
[----:B-1----:R-:W-:-:S07]  /*9780*/  MOV R0, UR21 ;  /* 0x0000001500007c02 */ /* 0x002fce0008000f00 */
.L_x_185:
[----:B-1----:R1:W4:Y:S02]  /*9790*/  SYNCS.PHASECHK.TRANS64.TRYWAIT P0, [R0+URZ+0x48], R2 ;  /* 0x00004802000075a7 */ /* 0x00232400080011ff */
[----:B----4-:R-:W-:Y:S05]  /*97a0*/  @!P0 NANOSLEEP.SYNCS 0x989680 ;  /* 0x009896800000895d */ /* 0x010fea0003900000 */
[----:B------:R-:W4:Y:S02]  /*97b0*/  @!P0 SYNCS.PHASECHK.TRANS64 P0, [R0+URZ+0x48], R2 ;  /* 0x00004802000085a7 */ /* 0x000f2400080010ff */
[----:B----4-:R-:W-:Y:S05]  /*97c0*/  @!P0 BRA `(.L_x_185) ;  /* 0xfffffffc00f08947 */ /* 0x010fea000383ffff */
[----:B------:R-:W-:Y:S05]  /*97d0*/  BRA `(.L_x_186) ;  /* 0xffffffbc00c47947 */ /* 0x000fea000383ffff */
.L_x_97:
[----:B-1----:R-:W-:-:S07]  /*97e0*/  MOV R0, UR21 ;  /* 0x0000001500007c02 */ /* 0x002fce0008000f00 */
.L_x_187:
[----:B-1----:R1:W4:Y:S02]  /*97f0*/  SYNCS.PHASECHK.TRANS64.TRYWAIT P0, [R0+URZ+0x50], R2 ;  /* 0x00005002000075a7 */ /* 0x00232400080011ff */
[----:B----4-:R-:W-:Y:S05]  /*9800*/  @!P0 NANOSLEEP.SYNCS 0x989680 ;  /* 0x009896800000895d */ /* 0x010fea0003900000 */
[----:B------:R-:W4:Y:S02]  /*9810*/  @!P0 SYNCS.PHASECHK.TRANS64 P0, [R0+URZ+0x50], R2 ;  /* 0x00005002000085a7 */ /* 0x000f2400080010ff */
[----:B----4-:R-:W-:Y:S05]  /*9820*/  @!P0 BRA `(.L_x_187) ;  /* 0xfffffffc00f08947 */ /* 0x010fea000383ffff */
[----:B------:R-:W-:Y:S05]  /*9830*/  BRA `(.L_x_188) ;  /* 0xffffffbc00b47947 */ /* 0x000fea000383ffff */
.L_x_99:
[----:B--2---:R2:W3:Y:S02]  /*9840*/  SYNCS.PHASECHK.TRANS64.TRYWAIT P0, [R3+URZ+0x70], R0 ;  /* 0x00007000030075a7 */ /* 0x0044e400080011ff */
[----:B---3--:R-:W-:Y:S05]  /*9850*/  @!P0 NANOSLEEP.SYNCS 0x989680 ;  /* 0x009896800000895d */ /* 0x008fea0003900000 */
[----:B------:R-:W3:Y:S02]  /*9860*/  @!P0 SYNCS.PHASECHK.TRANS64 P0, [R3+URZ+0x70], R0 ;  /* 0x00007000030085a7 */ /* 0x000ee400080010ff */
[----:B---3--:R-:W-:Y:S05]  /*9870*/  @!P0 BRA `(.L_x_99) ;  /* 0xfffffffc00f08947 */ /* 0x008fea000383ffff */
[----:B------:R-:W-:Y:S05]  /*9880*/  BRA `(.L_x_189) ;  /* 0xffffffc000787947 */ /* 0x000fea000383ffff */
.L_x_110:
[----:B-1----:R-:W-:Y:S04]  /*9890*/  MOV R2, UR43 ;  /* 0x0000002b00027c02 */ /* 0x002fe80008000f00 */
[----:B------:R1:W2:Y:S03]  /*98a0*/  SYNCS.PHASECHK.TRANS64.TRYWAIT P0, [R2+URZ+0x20], R3 ;  /* 0x00002003020075a7 */ /* 0x0002a600080011ff */
[----:B--2---:R-:W-:Y:S05]  /*98b0*/  @!P0 NANOSLEEP.SYNCS 0x989680 ;  /* 0x009896800000895d */ /* 0x004fea0003900000 */
[----:B------:R-:W2:Y:S02]  /*98c0*/  @!P0 SYNCS.PHASECHK.TRANS64 P0, [R2+URZ+0x20], R3 ;  /* 0x00002003020085a7 */ /* 0x000ea400080010ff */
[----:B--2---:R-:W-:Y:S05]  /*98d0*/  @!P0 BRA `(.L_x_110) ;  /* 0xfffffffc00ec8947 */ /* 0x004fea000383ffff */
[----:B------:R-:W-:Y:S05]  /*98e0*/  BRA `(.L_x_109) ;  /* 0xffffffcc00c87947 */ /* 0x000fea000383ffff */
.L_x_112:
[----:B-1----:R1:W3:Y:S02]  /*98f0*/  SYNCS.PHASECHK.TRANS64.TRYWAIT P1, [R54+URZ+0x90], R0 ;  /* 0x00009000360075a7 */ /* 0x0022e400080211ff */
[----:B---3--:R-:W-:Y:S05]  /*9900*/  @!P1 NANOSLEEP.SYNCS 0x989680 ;  /* 0x009896800000995d */ /* 0x008fea0003900000 */
[----:B------:R-:W3:Y:S02]  /*9910*/  @!P1 SYNCS.PHASECHK.TRANS64 P1, [R54+URZ+0x90], R0 ;  /* 0x00009000360095a7 */ /* 0x000ee400080210ff */
[----:B---3--:R-:W-:Y:S05]  /*9920*/  @!P1 BRA `(.L_x_112) ;  /* 0xfffffffc00f09947 */ /* 0x008fea000383ffff */
[----:B------:R-:W-:Y:S05]  /*9930*/  BRA `(.L_x_111) ;  /* 0xffffffcc00e87947 */ /* 0x000fea000383ffff */
.L_x_121:
[----:B--2---:R2:W3:Y:S02]  /*9940*/  SYNCS.PHASECHK.TRANS64.TRYWAIT P0, [R2+URZ+0x20], R0 ;  /* 0x00002000020075a7 */ /* 0x0044e400080011ff */
[----:B---3--:R-:W-:Y:S05]  /*9950*/  @!P0 NANOSLEEP.SYNCS 0x989680 ;  /* 0x009896800000895d */ /* 0x008fea0003900000 */
[----:B------:R-:W3:Y:S02]  /*9960*/  @!P0 SYNCS.PHASECHK.TRANS64 P0, [R2+URZ+0x20], R0 ;  /* 0x00002000020085a7 */ /* 0x000ee400080010ff */
[----:B---3--:R-:W-:Y:S05]  /*9970*/  @!P0 BRA `(.L_x_121) ;  /* 0xfffffffc00f08947 */ /* 0x008fea000383ffff */
[----:B------:R-:W-:Y:S05]  /*9980*/  BRA `(.L_x_120) ;  /* 0xffffffd400f87947 */ /* 0x000fea000383ffff */
.L_x_129:
[----:B--2---:R2:W3:Y:S02]  /*9990*/  SYNCS.PHASECHK.TRANS64.TRYWAIT P0, [R2+URZ+0x20], R4 ;  /* 0x00002004020075a7 */ /* 0x0044e400080011ff */
[----:B---3--:R-:W-:Y:S05]  /*99a0*/  @!P0 NANOSLEEP.SYNCS 0x989680 ;  /* 0x009896800000895d */ /* 0x008fea0003900000 */
[----:B------:R-:W3:Y:S02]  /*99b0*/  @!P0 SYNCS.PHASECHK.TRANS64 P0, [R2+URZ+0x20], R4 ;  /* 0x00002004020085a7 */ /* 0x000ee400080010ff */
[----:B---3--:R-:W-:Y:S05]  /*99c0*/  @!P0 BRA `(.L_x_129) ;  /* 0xfffffffc00f08947 */ /* 0x008fea000383ffff */
[----:B------:R-:W-:Y:S05]  /*99d0*/  BRA `(.L_x_128) ;  /* 0xffffffe000187947 */ /* 0x000fea000383ffff */
.L_x_137:
[----:B--2---:R2:W3:Y:S02]  /*99e0*/  SYNCS.PHASECHK.TRANS64.TRYWAIT P0, [R3+URZ+0x20], R0 ;  /* 0x00002000030075a7 */ /* 0x0044e400080011ff */
[----:B---3--:R-:W-:Y:S05]  /*99f0*/  @!P0 NANOSLEEP.SYNCS 0x989680 ;  /* 0x009896800000895d */ /* 0x008fea0003900000 */
[----:B------:R-:W3:Y:S02]  /*9a00*/  @!P0 SYNCS.PHASECHK.TRANS64 P0, [R3+URZ+0x20], R0 ;  /* 0x00002000030085a7 */ /* 0x000ee400080010ff */
[----:B---3--:R-:W-:Y:S05]  /*9a10*/  @!P0 BRA `(.L_x_137) ;  /* 0xfffffffc00f08947 */ /* 0x008fea000383ffff */
[----:B------:R-:W-:Y:S05]  /*9a20*/  BRA `(.L_x_136) ;  /* 0xffffffe800387947 */ /* 0x000fea000383ffff */
        .weak           $__internal_0_$__cuda_sm10x_tcgen05_guardrail_trap_col_being_dealloced_not_returned_by_alloc
        .type           $__internal_0_$__cuda_sm10x_tcgen05_guardrail_trap_col_being_dealloced_not_returned_by_alloc,@function
        .size           $__internal_0_$__cuda_sm10x_tcgen05_guardrail_trap_col_being_dealloced_not_returned_by_alloc,($__internal_1_$__cuda_sm10x_tcgen05_guardrail_trap_phase_invalid_during_alloc - $__internal_0_$__cuda_sm10x_tcgen05_guardrail_trap_col_being_dealloced_not_returned_by_alloc)
$__internal_0_$__cuda_sm10x_tcgen05_guardrail_trap_col_being_dealloced_not_returned_by_alloc:
[----:B------:R-:W-:Y:S05]  /*9a30*/  BPT.TRAP 0x1 ;  /* 0x000000040000795c */ /* 0x000fea0000300000 */
[----:B------:R-:W-:-:S04]  /*9a40*/  HFMA2 R3, -RZ, RZ, 0, 0 ;  /* 0x00000000ff037431 */ /* 0x000fc800000001ff */
[----:B------:R-:W-:Y:S05]  /*9a50*/  RET.REL.NODEC R2 `(_ZN7cutlass13device_kernelINS_4gemm6kernel13GemmUniversalIN4cute5tupleIJiiiiEEENS1_10collective13CollectiveMmaINS1_35MainloopSm100TmaUmmaWarpSpecializedILi2ELi2ELi4ENS5_IJNS4_1CILi4EEENSA_ILi2EEENSA_ILi1EEEEEEEENS5_IJNSA_ILi128EEESG_NSA_ILi64EEEEEENS_6half_tENS5_IJlSD_lEEESJ_SK_NS4_8TiledMMAINS4_8MMA_AtomIJNS4_26SM100_MMA_F16BF16_2x1SM_SSISJ_SJ_fLi128ELi128ELNS4_4UMMA5MajorE0ELSP_0ELNSO_7ScaleInE0ELSQ_0EEEEEENS4_6LayoutINS5_IJSD_SD_SD_EEENS5_IJNSA_ILi0EEESV_SV_EEEEENS5_IJNS4_10UnderscoreESY_SY_EEEEENS4_28SM100_TMA_2SM_LOAD_MULTICASTENS4_14ComposedLayoutINS4_7SwizzleILi3ELi4ELi3EEENS4_18smem_ptr_flag_bitsILi16EEENST_INS5_IJNSA_ILi8EEESH_EEENS5_IJSH_SD_EEEEEEEvNS4_8identityES11_S1B_vS1C_EENS_8epilogue10collective18CollectiveEpilogueINS1E_23Sm100TmaWarpSpecializedILi4ELi2ELi16ELb1ELb0EEEJNS5_IJSH_SG_SH_EEENS5_IJNST_ISH_SD_EENST_INS5_IJNSA_ILi16EEESC_EEENS5_IJSD_SH_EEEEEEEESJ_SK_SJ_SK_NS1E_6fusion15FusionCallbacksIS1I_NS1Q_17LinearCombinationISJ_fSJ_fLNS_15FloatRoundStyleE2EEES1J_S1P_JEEENS4_5SM1004TMEM4LOAD26SM100_TMEM_LOAD_32dp32b16xENS4_13SM90_TMA_LOADENS12_INS13_ILi1ELi4ELi3EEES16_NST_INS5_IJS17_S1L_EEENS5_IJS1L_SD_EEEEEEENS4_39AutoVectorizingCopyWithAssumedAlignmentILi128EEENS4_14SM90_TMA_STOREES25_S27_S27_EEEvvEEEEvNT_6ParamsE) ;  /* 0xffffff6402687950 */ /* 0x000fea0003c3ffff */
        .weak           $__internal_1_$__cuda_sm10x_tcgen05_guardrail_trap_phase_invalid_during_alloc
        .type           $__internal_1_$__cuda_sm10x_tcgen05_guardrail_trap_phase_invalid_during_alloc,@function
        .size           $__internal_1_$__cuda_sm10x_tcgen05_guardrail_trap_phase_invalid_during_alloc,($__internal_2_$__cuda_sm10x_tcgen05_guardrail_trap_unallocated_columns_being_dealloced - $__internal_1_$__cuda_sm10x_tcgen05_guardrail_trap_phase_invalid_during_alloc)
$__internal_1_$__cuda_sm10x_tcgen05_guardrail_trap_phase_invalid_during_alloc:
[----:B------:R-:W-:Y:S05]  /*9a60*/  BPT.TRAP 0x1 ;  /* 0x000000040000795c */ /* 0x000fea0000300000 */
[----:B------:R-:W-:-:S04]  /*9a70*/  MOV R5, 0x0 ;  /* 0x0000000000057802 */ /* 0x000fc80000000f00 */
[----:B------:R-:W-:Y:S05]  /*9a80*/  RET.REL.NODEC R4 `(_ZN7cutlass13device_kernelINS_4gemm6kernel13GemmUniversalIN4cute5tupleIJiiiiEEENS1_10collective13CollectiveMmaINS1_35MainloopSm100TmaUmmaWarpSpecializedILi2ELi2ELi4ENS5_IJNS4_1CILi4EEENSA_ILi2EEENSA_ILi1EEEEEEEENS5_IJNSA_ILi128EEESG_NSA_ILi64EEEEEENS_6half_tENS5_IJlSD_lEEESJ_SK_NS4_8TiledMMAINS4_8MMA_AtomIJNS4_26SM100_MMA_F16BF16_2x1SM_SSISJ_SJ_fLi128ELi128ELNS4_4UMMA5MajorE0ELSP_0ELNSO_7ScaleInE0ELSQ_0EEEEEENS4_6LayoutINS5_IJSD_SD_SD_EEENS5_IJNSA_ILi0EEESV_SV_EEEEENS5_IJNS4_10UnderscoreESY_SY_EEEEENS4_28SM100_TMA_2SM_LOAD_MULTICASTENS4_14ComposedLayoutINS4_7SwizzleILi3ELi4ELi3EEENS4_18smem_ptr_flag_bitsILi16EEENST_INS5_IJNSA_ILi8EEESH_EEENS5_IJSH_SD_EEEEEEEvNS4_8identityES11_S1B_vS1C_EENS_8epilogue10collective18CollectiveEpilogueINS1E_23Sm100TmaWarpSpecializedILi4ELi2ELi16ELb1ELb0EEEJNS5_IJSH_SG_SH_EEENS5_IJNST_ISH_SD_EENST_INS5_IJNSA_ILi16EEESC_EEENS5_IJSD_SH_EEEEEEEESJ_SK_SJ_SK_NS1E_6fusion15FusionCallbacksIS1I_NS1Q_17LinearCombinationISJ_fSJ_fLNS_15FloatRoundStyleE2EEES1J_S1P_JEEENS4_5SM1004TMEM4LOAD26SM100_TMEM_LOAD_32dp32b16xENS4_13SM90_TMA_LOADENS12_INS13_ILi1ELi4ELi3EEES16_NST_INS5_IJS17_S1L_EEENS5_IJS1L_SD_EEEEEEENS4_39AutoVectorizingCopyWithAssumedAlignmentILi128EEENS4_14SM90_TMA_STOREES25_S27_S27_EEEvvEEEEvNT_6ParamsE) ;  /* 0xffffff64045c7950 */ /* 0x000fea0003c3ffff */
        .weak           $__internal_2_$__cuda_sm10x_tcgen05_guardrail_trap_unallocated_columns_being_dealloced
        .type           $__internal_2_$__cuda_sm10x_tcgen05_guardrail_trap_unallocated_columns_being_dealloced,@function
        .size           $__internal_2_$__cuda_sm10x_tcgen05_guardrail_trap_unallocated_columns_being_dealloced,(.L_x_191 - $__internal_2_$__cuda_sm10x_tcgen05_guardrail_trap_unallocated_columns_being_dealloced)
$__internal_2_$__cuda_sm10x_tcgen05_guardrail_trap_unallocated_columns_being_dealloced:
[----:B------:R-:W-:Y:S05]  /*9a90*/  BPT.TRAP 0x1 ;  /* 0x000000040000795c */ /* 0x000fea0000300000 */
[----:B------:R-:W-:-:S04]  /*9aa0*/  HFMA2 R3, -RZ, RZ, 0, 0 ;  /* 0x00000000ff037431 */ /* 0x000fc800000001ff */
[----:B------:R-:W-:Y:S05]  /*9ab0*/  RET.REL.NODEC R2 `(_ZN7cutlass13device_kernelINS_4gemm6kernel13GemmUniversalIN4cute5tupleIJiiiiEEENS1_10collective13CollectiveMmaINS1_35MainloopSm100TmaUmmaWarpSpecializedILi2ELi2ELi4ENS5_IJNS4_1CILi4EEENSA_ILi2EEENSA_ILi1EEEEEEEENS5_IJNSA_ILi128EEESG_NSA_ILi64EEEEEENS_6half_tENS5_IJlSD_lEEESJ_SK_NS4_8TiledMMAINS4_8MMA_AtomIJNS4_26SM100_MMA_F16BF16_2x1SM_SSISJ_SJ_fLi128ELi128ELNS4_4UMMA5MajorE0ELSP_0ELNSO_7ScaleInE0ELSQ_0EEEEEENS4_6LayoutINS5_IJSD_SD_SD_EEENS5_IJNSA_ILi0EEESV_SV_EEEEENS5_IJNS4_10UnderscoreESY_SY_EEEEENS4_28SM100_TMA_2SM_LOAD_MULTICASTENS4_14ComposedLayoutINS4_7SwizzleILi3ELi4ELi3EEENS4_18smem_ptr_flag_bitsILi16EEENST_INS5_IJNSA_ILi8EEESH_EEENS5_IJSH_SD_EEEEEEEvNS4_8identityES11_S1B_vS1C_EENS_8epilogue10collective18CollectiveEpilogueINS1E_23Sm100TmaWarpSpecializedILi4ELi2ELi16ELb1ELb0EEEJNS5_IJSH_SG_SH_EEENS5_IJNST_ISH_SD_EENST_INS5_IJNSA_ILi16EEESC_EEENS5_IJSD_SH_EEEEEEEESJ_SK_SJ_SK_NS1E_6fusion15FusionCallbacksIS1I_NS1Q_17LinearCombinationISJ_fSJ_fLNS_15FloatRoundStyleE2EEES1J_S1P_JEEENS4_5SM1004TMEM4LOAD26SM100_TMEM_LOAD_32dp32b16xENS4_13SM90_TMA_LOADENS12_INS13_ILi1ELi4ELi3EEES16_NST_INS5_IJS17_S1L_EEENS5_IJS1L_SD_EEEEEEENS4_39AutoVectorizingCopyWithAssumedAlignmentILi128EEENS4_14SM90_TMA_STOREES25_S27_S27_EEEvvEEEEvNT_6ParamsE) ;  /* 0xffffff6402507950 */ /* 0x000fea0003c3ffff */
.L_x_190:
[----:B------:R-:W-:-:S00]  /*9ac0*/  BRA `(.L_x_190) ;  /* 0xfffffffc00fc7947 */ /* 0x000fc0000383ffff */
[----:B------:R-:W-:-:S00]  /*9ad0*/  NOP ;  /* 0x0000000000007918 */ /* 0x000fc00000000000 */
        /* <DEDUP_REMOVED lines=10> */
.L_x_191:


//--------------------- .nv.global.init           --------------------------
	.section	.nv.global.init,"aw",@progbits
.nv.global.init:
	.type		$str$27,@object
	.size		$str$27,($str$28 - $str$27)
$str$27:
        /*0000*/ 	.byte	0x28, 0x61, 0x64, 0x64, 0x72, 0x65, 0x73, 0x73, 0x20, 0x26, 0x20, 0x6d, 0x61, 0x73, 0x6b, 0x29
        /*0010*/ 	.byte	0x20, 0x3d, 0x3d, 0x20, 0x30, 0x00
	.type		$str$28,@object
	.size		$str$28,($str$26 - $str$28)
$str$28:
        /*0016*/ 	.byte	0x2f, 0x74, 0x6d, 0x70, 0x2f, 0x63, 0x75, 0x74, 0x6c, 0x61, 0x73, 0x73, 0x5f, 0x73, 0x77, 0x65
        /*0026*/ 	.byte	0x65, 0x70, 0x5f, 0x73, 0x72, 0x63, 0x2f, 0x69, 0x6e, 0x63, 0x6c, 0x75, 0x64, 0x65, 0x2f, 0x63
        /*0036*/ 	.byte	0x75, 0x74, 0x65, 0x2f, 0x70, 0x6f, 0x69, 0x6e, 0x74, 0x65, 0x72, 0x5f, 0x66, 0x6c, 0x61, 0x67
        /*0046*/ 	.byte	0x67, 0x65, 0x64, 0x2e, 0x68, 0x70, 0x70, 0x00
	.type		$str$26,@object
	.size		$str$26,($str$25 - $str$26)
$str$26:
        /*004e*/ 	.byte	0x2f, 0x74, 0x6d, 0x70, 0x2f, 0x63, 0x75, 0x74, 0x6c, 0x61, 0x73, 0x73, 0x5f, 0x73, 0x77, 0x65
        /*005e*/ 	.byte	0x65, 0x70, 0x5f, 0x73, 0x72, 0x63, 0x2f, 0x69, 0x6e, 0x63, 0x6c, 0x75, 0x64, 0x65, 0x2f, 0x63
        /*006e*/ 	.byte	0x75, 0x74, 0x65, 0x2f, 0x61, 0x74, 0x6f, 0x6d, 0x2f, 0x63, 0x6f, 0x70, 0x79, 0x5f, 0x74, 0x72
        /*007e*/ 	.byte	0x61, 0x69, 0x74, 0x73, 0x5f, 0x73, 0x6d, 0x31, 0x30, 0x30, 0x2e, 0x68, 0x70, 0x70, 0x00
	.type		$str$25,@object
	.size		$str$25,(__unnamed_1 - $str$25)
$str$25:
        /*008d*/ 	.byte	0x28, 0x28, 0x75, 0x69, 0x6e, 0x74, 0x33, 0x32, 0x5f, 0x74, 0x28, 0x74, 0x68, 0x72, 0x65, 0x61
        /*009d*/ 	.byte	0x64, 0x49, 0x64, 0x78, 0x2e, 0x78, 0x29, 0x20, 0x2f, 0x20, 0x33, 0x32, 0x29, 0x20, 0x25, 0x20
        /*00ad*/ 	.byte	0x34, 0x29, 0x20, 0x3d, 0x3d, 0x20, 0x28, 0x28, 0x28, 0x74, 0x6d, 0x65, 0x6d, 0x5f, 0x61, 0x64
        /*00bd*/ 	.byte	0x64, 0x72, 0x20, 0x3e, 0x3e, 0x20, 0x31, 0x36, 0x29, 0x20, 0x2f, 0x20, 0x33, 0x32, 0x29, 0x20
        /*00cd*/ 	.byte	0x25, 0x20, 0x34, 0x29, 0x00
	.type		__unnamed_1,@object
	.size		__unnamed_1,(__unnamed_2 - __unnamed_1)
__unnamed_1:
        /*00d2*/ 	.byte	0x61, 0x75, 0x74, 0x6f, 0x20, 0x63, 0x75, 0x74, 0x65, 0x3a, 0x3a, 0x61, 0x73, 0x5f, 0x70, 0x6f
        /* <DEDUP_REMOVED lines=24> */
        /*0262*/ 	.byte	0x34, 0x38, 0x3e, 0x3e, 0x3e, 0x3e, 0x5d, 0x00
	.type		__unnamed_2,@object
	.size		__unnamed_2,(.L_2 - __unnamed_2)
__unnamed_2:
        /* <DEDUP_REMOVED lines=40> */
        /*04ea*/ 	.byte	0x3a, 0x3a, 0x43, 0x3c, 0x30, 0x3e, 0x3e, 0x3e, 0x3e, 0x5d, 0x00
.L_2:


//--------------------- .nv.shared._ZN7cutlass13device_kernelINS_4gemm6kernel13GemmUniversalIN4cute5tupleIJiiiiEEENS1_10collective13CollectiveMmaINS1_35MainloopSm100TmaUmmaWarpSpecializedILi2ELi2ELi4ENS5_IJNS4_1CILi4EEENSA_ILi2EEENSA_ILi1EEEEEEEENS5_IJNSA_ILi128EEESG_NSA_ILi64EEEEEENS_6half_tENS5_IJlSD_lEEESJ_SK_NS4_8TiledMMAINS4_8MMA_AtomIJNS4_26SM100_MMA_F16BF16_2x1SM_SSISJ_SJ_fLi128ELi128ELNS4_4UMMA5MajorE0ELSP_0ELNSO_7ScaleInE0ELSQ_0EEEEEENS4_6LayoutINS5_IJSD_SD_SD_EEENS5_IJNSA_ILi0EEESV_SV_EEEEENS5_IJNS4_10UnderscoreESY_SY_EEEEENS4_28SM100_TMA_2SM_LOAD_MULTICASTENS4_14ComposedLayoutINS4_7SwizzleILi3ELi4ELi3EEENS4_18smem_ptr_flag_bitsILi16EEENST_INS5_IJNSA_ILi8EEESH_EEENS5_IJSH_SD_EEEEEEEvNS4_8identityES11_S1B_vS1C_EENS_8epilogue10collective18CollectiveEpilogueINS1E_23Sm100TmaWarpSpecializedILi4ELi2ELi16ELb1ELb0EEEJNS5_IJSH_SG_SH_EEENS5_IJNST_ISH_SD_EENST_INS5_IJNSA_ILi16EEESC_EEENS5_IJSD_SH_EEEEEEEESJ_SK_SJ_SK_NS1E_6fusion15FusionCallbacksIS1I_NS1Q_17LinearCombinationISJ_fSJ_fLNS_15FloatRoundStyleE2EEES1J_S1P_JEEENS4_5SM1004TMEM4LOAD26SM100_TMEM_LOAD_32dp32b16xENS4_13SM90_TMA_LOADENS12_INS13_ILi1ELi4ELi3EEES16_NST_INS5_IJS17_S1L_EEENS5_IJS1L_SD_EEEEEEENS4_39AutoVectorizingCopyWithAssumedAlignmentILi128EEENS4_14SM90_TMA_STOREES25_S27_S27_EEEvvEEEEvNT_6ParamsE --------------------------
	.section	.nv.shared._ZN7cutlass13device_kernelINS_4gemm6kernel13GemmUniversalIN4cute5tupleIJiiiiEEENS1_10collective13CollectiveMmaINS1_35MainloopSm100TmaUmmaWarpSpecializedILi2ELi2ELi4ENS5_IJNS4_1CILi4EEENSA_ILi2EEENSA_ILi1EEEEEEEENS5_IJNSA_ILi128EEESG_NSA_ILi64EEEEEENS_6half_tENS5_IJlSD_lEEESJ_SK_NS4_8TiledMMAINS4_8MMA_AtomIJNS4_26SM100_MMA_F16BF16_2x1SM_SSISJ_SJ_fLi128ELi128ELNS4_4UMMA5MajorE0ELSP_0ELNSO_7ScaleInE0ELSQ_0EEEEEENS4_6LayoutINS5_IJSD_SD_SD_EEENS5_IJNSA_ILi0EEESV_SV_EEEEENS5_IJNS4_10UnderscoreESY_SY_EEEEENS4_28SM100_TMA_2SM_LOAD_MULTICASTENS4_14ComposedLayoutINS4_7SwizzleILi3ELi4ELi3EEENS4_18smem_ptr_flag_bitsILi16EEENST_INS5_IJNSA_ILi8EEESH_EEENS5_IJSH_SD_EEEEEEEvNS4_8identityES11_S1B_vS1C_EENS_8epilogue10collective18CollectiveEpilogueINS1E_23Sm100TmaWarpSpecializedILi4ELi2ELi16ELb1ELb0EEEJNS5_IJSH_SG_SH_EEENS5_IJNST_ISH_SD_EENST_INS5_IJNSA_ILi16EEESC_EEENS5_IJSD_SH_EEEEEEEESJ_SK_SJ_SK_NS1E_6fusion15FusionCallbacksIS1I_NS1Q_17LinearCombinationISJ_fSJ_fLNS_15FloatRoundStyleE2EEES1J_S1P_JEEENS4_5SM1004TMEM4LOAD26SM100_TMEM_LOAD_32dp32b16xENS4_13SM90_TMA_LOADENS12_INS13_ILi1ELi4ELi3EEES16_NST_INS5_IJS17_S1L_EEENS5_IJS1L_SD_EEEEEEENS4_39AutoVectorizingCopyWithAssumedAlignmentILi128EEENS4_14SM90_TMA_STOREES25_S27_S27_EEEvvEEEEvNT_6ParamsE,"aw",@nobits
	.sectionflags	@""
	.align	16
	.zero		1024


//--------------------- .nv.shared.reserved.0     --------------------------
	.section	.nv.shared.reserved.0,"aw",@nobits
	.weak		__nv_reservedSMEM_offset_0_alias
	.size		__nv_reservedSMEM_offset_0_alias, 0, 64
	.other		__nv_reservedSMEM_offset_0_alias,@"STO_CUDA_RESERVED_SHARED STV_DEFAULT"
__nv_reservedSMEM_offset_0_alias:
	.zero		0
.nv.shared.reserved.0:
	.zero		64
	.weak		__nv_reservedSMEM_tcgen05_partition
	.type		__nv_reservedSMEM_tcgen05_partition,@object
	.size		__nv_reservedSMEM_tcgen05_partition,(.L_0 - __nv_reservedSMEM_tcgen05_partition)
__nv_reservedSMEM_tcgen05_partition:
	.zero		32
.L_0:


//--------------------- .nv.global                --------------------------
	.section	.nv.global,"aw",@nobits
.nv.global:
	.type		_ZN40_INTERNAL_a39d4fe1_4_k_cu_2d5ae80e_341404cute1_E,@object
	.size		_ZN40_INTERNAL_a39d4fe1_4_k_cu_2d5ae80e_341404cute1_E,(_ZN40_INTERNAL_a39d4fe1_4_k_cu_2d5ae80e_341404cuda3std3__45__cpo6cbeginE - _ZN40_INTERNAL_a39d4fe1_4_k_cu_2d5ae80e_341404cute1_E)
_ZN40_INTERNAL_a39d4fe1_4_k_cu_2d5ae80e_341404cute1_E:
	.zero		1
	.type		_ZN40_INTERNAL_a39d4fe1_4_k_cu_2d5ae80e_341404cuda3std3__45__cpo6cbeginE,@object
	.size		_ZN40_INTERNAL_a39d4fe1_4_k_cu_2d5ae80e_341404cuda3std3__45__cpo6cbeginE,(_ZN40_INTERNAL_a39d4fe1_4_k_cu_2d5ae80e_341404cuda3std3__48in_placeE - _ZN40_INTERNAL_a39d4fe1_4_k_cu_2d5ae80e_341404cuda3std3__45__cpo6cbeginE)
_ZN40_INTERNAL_a39d4fe1_4_k_cu_2d5ae80e_341404cuda3std3__45__cpo6cbeginE:
	.zero		1
	.type		_ZN40_INTERNAL_a39d4fe1_4_k_cu_2d5ae80e_341404cuda3std3__48in_placeE,@object
	.size		_ZN40_INTERNAL_a39d4fe1_4_k_cu_2d5ae80e_341404cuda3std3__48in_placeE,(_ZN40_INTERNAL_a39d4fe1_4_k_cu_2d5ae80e_341404cuda3std6ranges3__45__cpo9iter_moveE - _ZN40_INTERNAL_a39d4fe1_4_k_cu_2d5ae80e_341404cuda3std3__48in_placeE)
_ZN40_INTERNAL_a39d4fe1_4_k_cu_2d5ae80e_341404cuda3std3__48in_placeE:
	.zero		1
	.type		_ZN40_INTERNAL_a39d4fe1_4_k_cu_2d5ae80e_341404cuda3std6ranges3__45__cpo9iter_moveE,@object
	.size		_ZN40_INTERNAL_a39d4fe1_4_k_cu_2d5ae80e_341404cuda3std6ranges3__45__cpo9iter_moveE,(_ZN40_INTERNAL_a39d4fe1_4_k_cu_2d5ae80e_341404cuda3std3__45__cpo5beginE - _ZN40_INTERNAL_a39d4fe1_4_k_cu_2d5ae80e_341404cuda3std6ranges3__45__cpo9iter_moveE)
_ZN40_INTERNAL_a39d4fe1_4_k_cu_2d5ae80e_341404cuda3std6ranges3__45__cpo9iter_moveE:
	.zero		1
	.type		_ZN40_INTERNAL_a39d4fe1_4_k_cu_2d5ae80e_341404cuda3std3__45__cpo5beginE,@object
	.size		_ZN40_INTERNAL_a39d4fe1_4_k_cu_2d5ae80e_341404cuda3std3__45__cpo5beginE,(_ZN40_INTERNAL_a39d4fe1_4_k_cu_2d5ae80e_341404cuda3std3__442_GLOBAL__N__a39d4fe1_4_k_cu_2d5ae80e_341406ignoreE - _ZN40_INTERNAL_a39d4fe1_4_k_cu_2d5ae80e_341404cuda3std3__45__cpo5beginE)
_ZN40_INTERNAL_a39d4fe1_4_k_cu_2d5ae80e_341404cuda3std3__45__cpo5beginE:
	.zero		1
	.type		_ZN40_INTERNAL_a39d4fe1_4_k_cu_2d5ae80e_341404cuda3std3__442_GLOBAL__N__a39d4fe1_4_k_cu_2d5ae80e_341406ignoreE,@object
	.size		_ZN40_INTERNAL_a39d4fe1_4_k_cu_2d5ae80e_341404cuda3std3__442_GLOBAL__N__a39d4fe1_4_k_cu_2d5ae80e_341406ignoreE,(_ZN40_INTERNAL_a39d4fe1_4_k_cu_2d5ae80e_341404cute7productE - _ZN40_INTERNAL_a39d4fe1_4_k_cu_2d5ae80e_341404cuda3std3__442_GLOBAL__N__a39d4fe1_4_k_cu_2d5ae80e_341406ignoreE)
_ZN40_INTERNAL_a39d4fe1_4_k_cu_2d5ae80e_341404cuda3std3__442_GLOBAL__N__a39d4fe1_4_k_cu_2d5ae80e_341406ignoreE:
	.zero		1
	.type		_ZN40_INTERNAL_a39d4fe1_4_k_cu_2d5ae80e_341404cute7productE,@object
	.size		_ZN40_INTERNAL_a39d4fe1_4_k_cu_2d5ae80e_341404cute7productE,(_ZN40_INTERNAL_a39d4fe1_4_k_cu_2d5ae80e_341404cuda3std3__45__cpo3endE - _ZN40_INTERNAL_a39d4fe1_4_k_cu_2d5ae80e_341404cute7productE)
_ZN40_INTERNAL_a39d4fe1_4_k_cu_2d5ae80e_341404cute7productE:
	.zero		1
	.type		_ZN40_INTERNAL_a39d4fe1_4_k_cu_2d5ae80e_341404cuda3std3__45__cpo3endE,@object
	.size		_ZN40_INTERNAL_a39d4fe1_4_k_cu_2d5ae80e_341404cuda3std3__45__cpo3endE,(_ZN40_INTERNAL_a39d4fe1_4_k_cu_2d5ae80e_341404cuda3std3__419piecewise_constructE - _ZN40_INTERNAL_a39d4fe1_4_k_cu_2d5ae80e_341404cuda3std3__45__cpo3endE)
_ZN40_INTERNAL_a39d4fe1_4_k_cu_2d5ae80e_341404cuda3std3__45__cpo3endE:
	.zero		1
	.type		_ZN40_INTERNAL_a39d4fe1_4_k_cu_2d5ae80e_341404cuda3std3__419piecewise_constructE,@object
	.size		_ZN40_INTERNAL_a39d4fe1_4_k_cu_2d5ae80e_341404cuda3std3__419piecewise_constructE,(_ZN40_INTERNAL_a39d4fe1_4_k_cu_2d5ae80e_341404cuda3std3__45__cpo4cendE - _ZN40_INTERNAL_a39d4fe1_4_k_cu_2d5ae80e_341404cuda3std3__419piecewise_constructE)
_ZN40_INTERNAL_a39d4fe1_4_k_cu_2d5ae80e_341404cuda3std3__419piecewise_constructE:
	.zero		1
	.type		_ZN40_INTERNAL_a39d4fe1_4_k_cu_2d5ae80e_341404cuda3std3__45__cpo4cendE,@object
	.size		_ZN40_INTERNAL_a39d4fe1_4_k_cu_2d5ae80e_341404cuda3std3__45__cpo4cendE,(_ZN40_INTERNAL_a39d4fe1_4_k_cu_2d5ae80e_341404cuda3std6ranges3__45__cpo4swapE - _ZN40_INTERNAL_a39d4fe1_4_k_cu_2d5ae80e_341404cuda3std3__45__cpo4cendE)
_ZN40_INTERNAL_a39d4fe1_4_k_cu_2d5ae80e_341404cuda3std3__45__cpo4cendE:
	.zero		1
	.type		_ZN40_INTERNAL_a39d4fe1_4_k_cu_2d5ae80e_341404cuda3std6ranges3__45__cpo4swapE,@object
	.size		_ZN40_INTERNAL_a39d4fe1_4_k_cu_2d5ae80e_341404cuda3std6ranges3__45__cpo4swapE,(.L_10 - _ZN40_INTERNAL_a39d4fe1_4_k_cu_2d5ae80e_341404cuda3std6ranges3__45__cpo4swapE)
_ZN40_INTERNAL_a39d4fe1_4_k_cu_2d5ae80e_341404cuda3std6ranges3__45__cpo4swapE:
	.zero		1
.L_10:


//--------------------- .nv.constant0._ZN7cutlass13device_kernelINS_4gemm6kernel13GemmUniversalIN4cute5tupleIJiiiiEEENS1_10collective13CollectiveMmaINS1_35MainloopSm100TmaUmmaWarpSpecializedILi2ELi2ELi4ENS5_IJNS4_1CILi4EEENSA_ILi2EEENSA_ILi1EEEEEEEENS5_IJNSA_ILi128EEESG_NSA_ILi64EEEEEENS_6half_tENS5_IJlSD_lEEESJ_SK_NS4_8TiledMMAINS4_8MMA_AtomIJNS4_26SM100_MMA_F16BF16_2x1SM_SSISJ_SJ_fLi128ELi128ELNS4_4UMMA5MajorE0ELSP_0ELNSO_7ScaleInE0ELSQ_0EEEEEENS4_6LayoutINS5_IJSD_SD_SD_EEENS5_IJNSA_ILi0EEESV_SV_EEEEENS5_IJNS4_10UnderscoreESY_SY_EEEEENS4_28SM100_TMA_2SM_LOAD_MULTICASTENS4_14ComposedLayoutINS4_7SwizzleILi3ELi4ELi3EEENS4_18smem_ptr_flag_bitsILi16EEENST_INS5_IJNSA_ILi8EEESH_EEENS5_IJSH_SD_EEEEEEEvNS4_8identityES11_S1B_vS1C_EENS_8epilogue10collective18CollectiveEpilogueINS1E_23Sm100TmaWarpSpecializedILi4ELi2ELi16ELb1ELb0EEEJNS5_IJSH_SG_SH_EEENS5_IJNST_ISH_SD_EENST_INS5_IJNSA_ILi16EEESC_EEENS5_IJSD_SH_EEEEEEEESJ_SK_SJ_SK_NS1E_6fusion15FusionCallbacksIS1I_NS1Q_17LinearCombinationISJ_fSJ_fLNS_15FloatRoundStyleE2EEES1J_S1P_JEEENS4_5SM1004TMEM4LOAD26SM100_TMEM_LOAD_32dp32b16xENS4_13SM90_TMA_LOADENS12_INS13_ILi1ELi4ELi3EEES16_NST_INS5_IJS17_S1L_EEENS5_IJS1L_SD_EEEEEEENS4_39AutoVectorizingCopyWithAssumedAlignmentILi128EEENS4_14SM90_TMA_STOREES25_S27_S27_EEEvvEEEEvNT_6ParamsE --------------------------
	.section	.nv.constant0._ZN7cutlass13device_kernelINS_4gemm6kernel13GemmUniversalIN4cute5tupleIJiiiiEEENS1_10collective13CollectiveMmaINS1_35MainloopSm100TmaUmmaWarpSpecializedILi2ELi2ELi4ENS5_IJNS4_1CILi4EEENSA_ILi2EEENSA_ILi1EEEEEEEENS5_IJNSA_ILi128EEESG_NSA_ILi64EEEEEENS_6half_tENS5_IJlSD_lEEESJ_SK_NS4_8TiledMMAINS4_8MMA_AtomIJNS4_26SM100_MMA_F16BF16_2x1SM_SSISJ_SJ_fLi128ELi128ELNS4_4UMMA5MajorE0ELSP_0ELNSO_7ScaleInE0ELSQ_0EEEEEENS4_6LayoutINS5_IJSD_SD_SD_EEENS5_IJNSA_ILi0EEESV_SV_EEEEENS5_IJNS4_10UnderscoreESY_SY_EEEEENS4_28SM100_TMA_2SM_LOAD_MULTICASTENS4_14ComposedLayoutINS4_7SwizzleILi3ELi4ELi3EEENS4_18smem_ptr_flag_bitsILi16EEENST_INS5_IJNSA_ILi8EEESH_EEENS5_IJSH_SD_EEEEEEEvNS4_8identityES11_S1B_vS1C_EENS_8epilogue10collective18CollectiveEpilogueINS1E_23Sm100TmaWarpSpecializedILi4ELi2ELi16ELb1ELb0EEEJNS5_IJSH_SG_SH_EEENS5_IJNST_ISH_SD_EENST_INS5_IJNSA_ILi16EEESC_EEENS5_IJSD_SH_EEEEEEEESJ_SK_SJ_SK_NS1E_6fusion15FusionCallbacksIS1I_NS1Q_17LinearCombinationISJ_fSJ_fLNS_15FloatRoundStyleE2EEES1J_S1P_JEEENS4_5SM1004TMEM4LOAD26SM100_TMEM_LOAD_32dp32b16xENS4_13SM90_TMA_LOADENS12_INS13_ILi1ELi4ELi3EEES16_NST_INS5_IJS17_S1L_EEENS5_IJS1L_SD_EEEEEEENS4_39AutoVectorizingCopyWithAssumedAlignmentILi128EEENS4_14SM90_TMA_STOREES25_S27_S27_EEEvvEEEEvNT_6ParamsE,"a",@progbits
	.sectionflags	@""
	.align	4
.nv.constant0._ZN7cutlass13device_kernelINS_4gemm6kernel13GemmUniversalIN4cute5tupleIJiiiiEEENS1_10collective13CollectiveMmaINS1_35MainloopSm100TmaUmmaWarpSpecializedILi2ELi2ELi4ENS5_IJNS4_1CILi4EEENSA_ILi2EEENSA_ILi1EEEEEEEENS5_IJNSA_ILi128EEESG_NSA_ILi64EEEEEENS_6half_tENS5_IJlSD_lEEESJ_SK_NS4_8TiledMMAINS4_8MMA_AtomIJNS4_26SM100_MMA_F16BF16_2x1SM_SSISJ_SJ_fLi128ELi128ELNS4_4UMMA5MajorE0ELSP_0ELNSO_7ScaleInE0ELSQ_0EEEEEENS4_6LayoutINS5_IJSD_SD_SD_EEENS5_IJNSA_ILi0EEESV_SV_EEEEENS5_IJNS4_10UnderscoreESY_SY_EEEEENS4_28SM100_TMA_2SM_LOAD_MULTICASTENS4_14ComposedLayoutINS4_7SwizzleILi3ELi4ELi3EEENS4_18smem_ptr_flag_bitsILi16EEENST_INS5_IJNSA_ILi8EEESH_EEENS5_IJSH_SD_EEEEEEEvNS4_8identityES11_S1B_vS1C_EENS_8epilogue10collective18CollectiveEpilogueINS1E_23Sm100TmaWarpSpecializedILi4ELi2ELi16ELb1ELb0EEEJNS5_IJSH_SG_SH_EEENS5_IJNST_ISH_SD_EENST_INS5_IJNSA_ILi16EEESC_EEENS5_IJSD_SH_EEEEEEEESJ_SK_SJ_SK_NS1E_6fusion15FusionCallbacksIS1I_NS1Q_17LinearCombinationISJ_fSJ_fLNS_15FloatRoundStyleE2EEES1J_S1P_JEEENS4_5SM1004TMEM4LOAD26SM100_TMEM_LOAD_32dp32b16xENS4_13SM90_TMA_LOADENS12_INS13_ILi1ELi4ELi3EEES16_NST_INS5_IJS17_S1L_EEENS5_IJS1L_SD_EEEEEEENS4_39AutoVectorizingCopyWithAssumedAlignmentILi128EEENS4_14SM90_TMA_STOREES25_S27_S27_EEEvvEEEEvNT_6ParamsE:
	.zero		2944


//--------------------- SYMBOLS --------------------------

	.type		.nv.reservedSmem.offset0,@object
	.size		.nv.reservedSmem.offset0,0x4
	.type		.nv.reservedSmem.cap,@object
	.size		.nv.reservedSmem.cap,0x4
	.type		__assertfail,@function
